//
// Generated by NVIDIA NVVM Compiler
//
// Compiler Build ID: CL-36424714
// Cuda compilation tools, release 13.0, V13.0.88
// Based on NVVM 20.0.0
//

.version 9.0
.target sm_100
.address_size 64

	// .globl	_Z11neutron_gpuiPiS_S_Pfffff
.global .align 4 .b8 precalc_xorwow_matrix[102400];
.global .align 4 .b8 precalc_xorwow_offset_matrix[102400];
.global .align 4 .b8 mrg32k3aM1[2304];
.global .align 4 .b8 mrg32k3aM2[2304];
.global .align 4 .b8 mrg32k3aM1SubSeq[2016];
.global .align 4 .b8 mrg32k3aM2SubSeq[2016];
.global .align 4 .b8 mrg32k3aM1Seq[2304];
.global .align 4 .b8 mrg32k3aM2Seq[2304];
.const .align 8 .b8 __cr_lgamma_table[72];
.global .align 1 .b8 _ZN30_INTERNAL_3029740e_4_k_cu_info4cuda3std3__45__cpo5beginE[1];
.global .align 1 .b8 _ZN30_INTERNAL_3029740e_4_k_cu_info4cuda3std3__45__cpo3endE[1];
.global .align 1 .b8 _ZN30_INTERNAL_3029740e_4_k_cu_info4cuda3std3__45__cpo6cbeginE[1];
.global .align 1 .b8 _ZN30_INTERNAL_3029740e_4_k_cu_info4cuda3std3__45__cpo4cendE[1];
.global .align 1 .b8 _ZN30_INTERNAL_3029740e_4_k_cu_info4cuda3std3__45__cpo6rbeginE[1];
.global .align 1 .b8 _ZN30_INTERNAL_3029740e_4_k_cu_info4cuda3std3__45__cpo4rendE[1];
.global .align 1 .b8 _ZN30_INTERNAL_3029740e_4_k_cu_info4cuda3std3__45__cpo7crbeginE[1];
.global .align 1 .b8 _ZN30_INTERNAL_3029740e_4_k_cu_info4cuda3std3__45__cpo5crendE[1];
.global .align 1 .b8 _ZN30_INTERNAL_3029740e_4_k_cu_info4cuda3std3__432_GLOBAL__N__3029740e_4_k_cu_info6ignoreE[1];
.global .align 1 .b8 _ZN30_INTERNAL_3029740e_4_k_cu_info4cuda3std3__419piecewise_constructE[1];
.global .align 1 .b8 _ZN30_INTERNAL_3029740e_4_k_cu_info4cuda3std3__48in_placeE[1];
.global .align 1 .b8 _ZN30_INTERNAL_3029740e_4_k_cu_info4cuda3std3__420unreachable_sentinelE[1];
.global .align 1 .b8 _ZN30_INTERNAL_3029740e_4_k_cu_info4cuda3std3__47nulloptE[1];
.global .align 1 .b8 _ZN30_INTERNAL_3029740e_4_k_cu_info4cuda3std3__48unexpectE[1];
.global .align 1 .b8 _ZN30_INTERNAL_3029740e_4_k_cu_info4cuda3std6ranges3__45__cpo4swapE[1];
.global .align 1 .b8 _ZN30_INTERNAL_3029740e_4_k_cu_info4cuda3std6ranges3__45__cpo9iter_moveE[1];
.global .align 1 .b8 _ZN30_INTERNAL_3029740e_4_k_cu_info4cuda3std6ranges3__45__cpo5beginE[1];
.global .align 1 .b8 _ZN30_INTERNAL_3029740e_4_k_cu_info4cuda3std6ranges3__45__cpo3endE[1];
.global .align 1 .b8 _ZN30_INTERNAL_3029740e_4_k_cu_info4cuda3std6ranges3__45__cpo6cbeginE[1];
.global .align 1 .b8 _ZN30_INTERNAL_3029740e_4_k_cu_info4cuda3std6ranges3__45__cpo4cendE[1];
.global .align 1 .b8 _ZN30_INTERNAL_3029740e_4_k_cu_info4cuda3std6ranges3__45__cpo7advanceE[1];
.global .align 1 .b8 _ZN30_INTERNAL_3029740e_4_k_cu_info4cuda3std6ranges3__45__cpo9iter_swapE[1];
.global .align 1 .b8 _ZN30_INTERNAL_3029740e_4_k_cu_info4cuda3std6ranges3__45__cpo4nextE[1];
.global .align 1 .b8 _ZN30_INTERNAL_3029740e_4_k_cu_info4cuda3std6ranges3__45__cpo4prevE[1];
.global .align 1 .b8 _ZN30_INTERNAL_3029740e_4_k_cu_info4cuda3std6ranges3__45__cpo4dataE[1];
.global .align 1 .b8 _ZN30_INTERNAL_3029740e_4_k_cu_info4cuda3std6ranges3__45__cpo5cdataE[1];
.global .align 1 .b8 _ZN30_INTERNAL_3029740e_4_k_cu_info4cuda3std6ranges3__45__cpo4sizeE[1];
.global .align 1 .b8 _ZN30_INTERNAL_3029740e_4_k_cu_info4cuda3std6ranges3__45__cpo5ssizeE[1];
.global .align 1 .b8 _ZN30_INTERNAL_3029740e_4_k_cu_info4cuda3std6ranges3__45__cpo8distanceE[1];
.global .align 1 .b8 _ZN30_INTERNAL_3029740e_4_k_cu_info6thrust24THRUST_300001_SM_1000_NS8cuda_cub3parE[1];
.global .align 1 .b8 _ZN30_INTERNAL_3029740e_4_k_cu_info6thrust24THRUST_300001_SM_1000_NS8cuda_cub10par_nosyncE[1];
.global .align 1 .b8 _ZN30_INTERNAL_3029740e_4_k_cu_info6thrust24THRUST_300001_SM_1000_NS6system6detail10sequential3seqE[1];
.global .align 1 .b8 _ZN30_INTERNAL_3029740e_4_k_cu_info6thrust24THRUST_300001_SM_1000_NS12placeholders2_1E[1];
.global .align 1 .b8 _ZN30_INTERNAL_3029740e_4_k_cu_info6thrust24THRUST_300001_SM_1000_NS12placeholders2_2E[1];
.global .align 1 .b8 _ZN30_INTERNAL_3029740e_4_k_cu_info6thrust24THRUST_300001_SM_1000_NS12placeholders2_3E[1];
.global .align 1 .b8 _ZN30_INTERNAL_3029740e_4_k_cu_info6thrust24THRUST_300001_SM_1000_NS12placeholders2_4E[1];
.global .align 1 .b8 _ZN30_INTERNAL_3029740e_4_k_cu_info6thrust24THRUST_300001_SM_1000_NS12placeholders2_5E[1];
.global .align 1 .b8 _ZN30_INTERNAL_3029740e_4_k_cu_info6thrust24THRUST_300001_SM_1000_NS12placeholders2_6E[1];
.global .align 1 .b8 _ZN30_INTERNAL_3029740e_4_k_cu_info6thrust24THRUST_300001_SM_1000_NS12placeholders2_7E[1];
.global .align 1 .b8 _ZN30_INTERNAL_3029740e_4_k_cu_info6thrust24THRUST_300001_SM_1000_NS12placeholders2_8E[1];
.global .align 1 .b8 _ZN30_INTERNAL_3029740e_4_k_cu_info6thrust24THRUST_300001_SM_1000_NS12placeholders2_9E[1];
.global .align 1 .b8 _ZN30_INTERNAL_3029740e_4_k_cu_info6thrust24THRUST_300001_SM_1000_NS12placeholders3_10E[1];
.global .align 1 .b8 _ZN30_INTERNAL_3029740e_4_k_cu_info6thrust24THRUST_300001_SM_1000_NS3seqE[1];
.global .align 4 .b8 __cudart_i2opi_f[24] = {65, 144, 67, 60, 153, 149, 98, 219, 192, 221, 52, 245, 209, 87, 39, 252, 41, 21, 68, 78, 110, 131, 249, 162};

.visible .entry _Z11neutron_gpuiPiS_S_Pfffff(
	.param .u32 _Z11neutron_gpuiPiS_S_Pfffff_param_0,
	.param .u64 .ptr .align 1 _Z11neutron_gpuiPiS_S_Pfffff_param_1,
	.param .u64 .ptr .align 1 _Z11neutron_gpuiPiS_S_Pfffff_param_2,
	.param .u64 .ptr .align 1 _Z11neutron_gpuiPiS_S_Pfffff_param_3,
	.param .u64 .ptr .align 1 _Z11neutron_gpuiPiS_S_Pfffff_param_4,
	.param .f32 _Z11neutron_gpuiPiS_S_Pfffff_param_5,
	.param .f32 _Z11neutron_gpuiPiS_S_Pfffff_param_6,
	.param .f32 _Z11neutron_gpuiPiS_S_Pfffff_param_7,
	.param .f32 _Z11neutron_gpuiPiS_S_Pfffff_param_8
)
{
	.local .align 4 .b8 	__local_depot0[28];
	.reg .b64 	%SP;
	.reg .b64 	%SPL;
	.reg .pred 	%p<16>;
	.reg .b32 	%r<100>;
	.reg .b32 	%f<68>;
	.reg .b64 	%rd<31>;
	.reg .b64 	%fd<5>;

	mov.u64 	%SPL, __local_depot0;
	ld.param.u32 	%r29, [_Z11neutron_gpuiPiS_S_Pfffff_param_0];
	ld.param.u64 	%rd9, [_Z11neutron_gpuiPiS_S_Pfffff_param_1];
	ld.param.u64 	%rd10, [_Z11neutron_gpuiPiS_S_Pfffff_param_2];
	ld.param.u64 	%rd11, [_Z11neutron_gpuiPiS_S_Pfffff_param_3];
	ld.param.u64 	%rd12, [_Z11neutron_gpuiPiS_S_Pfffff_param_4];
	ld.param.f32 	%f13, [_Z11neutron_gpuiPiS_S_Pfffff_param_5];
	ld.param.f32 	%f14, [_Z11neutron_gpuiPiS_S_Pfffff_param_6];
	ld.param.f32 	%f15, [_Z11neutron_gpuiPiS_S_Pfffff_param_8];
	add.u64 	%rd1, %SPL, 0;
	mov.u32 	%r30, %tid.x;
	mov.u32 	%r31, %ctaid.x;
	mov.u32 	%r32, %ntid.x;
	mad.lo.s32 	%r1, %r31, %r32, %r30;
	setp.ge.s32 	%p1, %r1, %r29;
	@%p1 bra 	$L__BB0_16;
	xor.b32  	%r35, %r1, -1429050551;
	mul.lo.s32 	%r36, %r35, 1099087573;
	add.s32 	%r90, %r36, 5783321;
	xor.b32  	%r9, %r36, 362436069;
	add.s32 	%r94, %r36, 123456789;
	add.s32 	%r11, %r36, -638133224;
	rcp.rn.f32 	%f1, %f13;
	div.rn.f32 	%f2, %f14, %f13;
	mov.f32 	%f65, 0f00000000;
	mov.b32 	%r8, -123459836;
	mov.b32 	%r91, -589760388;
	mov.u64 	%rd14, __cudart_i2opi_f;
	mov.f32 	%f11, %f65;
$L__BB0_2:
	mov.u32 	%r7, %r91;
	mov.u32 	%r6, %r90;
	shr.u32 	%r37, %r94, 2;
	xor.b32  	%r38, %r37, %r94;
	shl.b32 	%r39, %r6, 4;
	shl.b32 	%r40, %r38, 1;
	xor.b32  	%r41, %r39, %r40;
	xor.b32  	%r42, %r41, %r6;
	xor.b32  	%r12, %r42, %r38;
	add.s32 	%r43, %r11, %r12;
	add.s32 	%r44, %r43, 362437;
	cvt.rn.f32.u32 	%f17, %r44;
	fma.rn.f32 	%f18, %f17, 0f2F800000, 0f2F000000;
	setp.lt.f32 	%p2, %f18, 0f00800000;
	mul.f32 	%f19, %f18, 0f4B000000;
	selp.f32 	%f20, %f19, %f18, %p2;
	selp.f32 	%f21, 0fC1B80000, 0f00000000, %p2;
	mov.b32 	%r45, %f20;
	add.s32 	%r46, %r45, -1059760811;
	and.b32  	%r47, %r46, -8388608;
	sub.s32 	%r48, %r45, %r47;
	mov.b32 	%f22, %r48;
	cvt.rn.f32.s32 	%f23, %r47;
	fma.rn.f32 	%f24, %f23, 0f34000000, %f21;
	add.f32 	%f25, %f22, 0fBF800000;
	fma.rn.f32 	%f26, %f25, 0fBE055027, 0f3E1039F6;
	fma.rn.f32 	%f27, %f26, %f25, 0fBDF8CDCC;
	fma.rn.f32 	%f28, %f27, %f25, 0f3E0F2955;
	fma.rn.f32 	%f29, %f28, %f25, 0fBE2AD8B9;
	fma.rn.f32 	%f30, %f29, %f25, 0f3E4CED0B;
	fma.rn.f32 	%f31, %f30, %f25, 0fBE7FFF22;
	fma.rn.f32 	%f32, %f31, %f25, 0f3EAAAA78;
	fma.rn.f32 	%f33, %f32, %f25, 0fBF000000;
	mul.f32 	%f34, %f25, %f33;
	fma.rn.f32 	%f35, %f34, %f25, %f25;
	fma.rn.f32 	%f36, %f24, 0f3F317218, %f35;
	setp.gt.u32 	%p3, %r45, 2139095039;
	fma.rn.f32 	%f37, %f20, 0f7F800000, 0f7F800000;
	selp.f32 	%f38, %f37, %f36, %p3;
	setp.eq.f32 	%p4, %f20, 0f00000000;
	selp.f32 	%f5, 0fFF800000, %f38, %p4;
	mul.f32 	%f39, %f65, 0f3F22F983;
	cvt.rni.s32.f32 	%r99, %f39;
	cvt.rn.f32.s32 	%f40, %r99;
	fma.rn.f32 	%f41, %f40, 0fBFC90FDA, %f65;
	fma.rn.f32 	%f42, %f40, 0fB3A22168, %f41;
	fma.rn.f32 	%f67, %f40, 0fA7C234C5, %f42;
	abs.f32 	%f7, %f65;
	setp.ltu.f32 	%p5, %f7, 0f47CE4780;
	@%p5 bra 	$L__BB0_10;
	setp.neu.f32 	%p6, %f7, 0f7F800000;
	@%p6 bra 	$L__BB0_5;
	mov.f32 	%f45, 0f00000000;
	mul.rn.f32 	%f67, %f65, %f45;
	mov.b32 	%r99, 0;
	bra.uni 	$L__BB0_10;
$L__BB0_5:
	mov.b32 	%r14, %f65;
	mov.b64 	%rd30, 0;
	mov.b32 	%r96, 0;
	mov.u64 	%rd28, %rd14;
	mov.u64 	%rd29, %rd1;
$L__BB0_6:
	.pragma "nounroll";
	ld.global.nc.u32 	%r50, [%rd28];
	shl.b32 	%r51, %r14, 8;
	or.b32  	%r52, %r51, -2147483648;
	mad.wide.u32 	%rd16, %r50, %r52, %rd30;
	shr.u64 	%rd30, %rd16, 32;
	st.local.u32 	[%rd29], %rd16;
	add.s32 	%r96, %r96, 1;
	add.s64 	%rd29, %rd29, 4;
	add.s64 	%rd28, %rd28, 4;
	setp.ne.s32 	%p7, %r96, 6;
	@%p7 bra 	$L__BB0_6;
	shr.u32 	%r53, %r14, 23;
	st.local.u32 	[%rd1+24], %rd30;
	and.b32  	%r17, %r53, 31;
	and.b32  	%r54, %r53, 224;
	add.s32 	%r55, %r54, -128;
	shr.u32 	%r56, %r55, 5;
	mul.wide.u32 	%rd17, %r56, 4;
	sub.s64 	%rd8, %rd1, %rd17;
	ld.local.u32 	%r97, [%rd8+24];
	ld.local.u32 	%r98, [%rd8+20];
	setp.eq.s32 	%p8, %r17, 0;
	@%p8 bra 	$L__BB0_9;
	shf.l.wrap.b32 	%r97, %r98, %r97, %r17;
	ld.local.u32 	%r57, [%rd8+16];
	shf.l.wrap.b32 	%r98, %r57, %r98, %r17;
$L__BB0_9:
	shr.u32 	%r58, %r97, 30;
	shf.l.wrap.b32 	%r59, %r98, %r97, 2;
	shl.b32 	%r60, %r98, 2;
	shr.u32 	%r61, %r59, 31;
	add.s32 	%r62, %r61, %r58;
	neg.s32 	%r63, %r62;
	setp.lt.s32 	%p9, %r14, 0;
	selp.b32 	%r99, %r63, %r62, %p9;
	xor.b32  	%r64, %r59, %r14;
	shr.s32 	%r65, %r59, 31;
	xor.b32  	%r66, %r65, %r59;
	xor.b32  	%r67, %r65, %r60;
	cvt.u64.u32 	%rd18, %r66;
	shl.b64 	%rd19, %rd18, 32;
	cvt.u64.u32 	%rd20, %r67;
	or.b64  	%rd21, %rd19, %rd20;
	cvt.rn.f64.s64 	%fd1, %rd21;
	mul.f64 	%fd2, %fd1, 0d3BF921FB54442D19;
	cvt.rn.f32.f64 	%f43, %fd2;
	neg.f32 	%f44, %f43;
	setp.lt.s32 	%p10, %r64, 0;
	selp.f32 	%f67, %f44, %f43, %p10;
$L__BB0_10:
	add.s32 	%r69, %r99, 1;
	mul.rn.f32 	%f46, %f67, %f67;
	and.b32  	%r70, %r99, 1;
	setp.eq.b32 	%p11, %r70, 1;
	selp.f32 	%f47, %f67, 0f3F800000, %p11;
	fma.rn.f32 	%f48, %f46, %f47, 0f00000000;
	fma.rn.f32 	%f49, %f46, 0f37CBAC00, 0fBAB607ED;
	selp.f32 	%f50, 0fB94D4153, %f49, %p11;
	selp.f32 	%f51, 0f3C0885E4, 0f3D2AAABB, %p11;
	fma.rn.f32 	%f52, %f50, %f46, %f51;
	selp.f32 	%f53, 0fBE2AAAA8, 0fBEFFFFFF, %p11;
	fma.rn.f32 	%f54, %f52, %f46, %f53;
	fma.rn.f32 	%f55, %f54, %f48, %f47;
	and.b32  	%r71, %r69, 2;
	setp.eq.s32 	%p12, %r71, 0;
	mov.f32 	%f56, 0f00000000;
	sub.f32 	%f57, %f56, %f55;
	selp.f32 	%f58, %f55, %f57, %p12;
	mul.f32 	%f59, %f1, %f5;
	mul.f32 	%f60, %f59, %f58;
	sub.f32 	%f11, %f11, %f60;
	setp.geu.f32 	%p13, %f11, 0f00000000;
	@%p13 bra 	$L__BB0_12;
	cvta.to.global.u64 	%rd27, %rd9;
	atom.global.add.u32 	%r89, [%rd27], 1;
	bra.uni 	$L__BB0_16;
$L__BB0_12:
	setp.ltu.f32 	%p14, %f11, %f15;
	@%p14 bra 	$L__BB0_14;
	cvta.to.global.u64 	%rd22, %rd10;
	atom.global.add.u32 	%r72, [%rd22], 1;
	bra.uni 	$L__BB0_16;
$L__BB0_14:
	shr.u32 	%r73, %r9, 2;
	xor.b32  	%r74, %r73, %r9;
	shl.b32 	%r75, %r12, 4;
	shl.b32 	%r76, %r74, 1;
	xor.b32  	%r77, %r76, %r75;
	xor.b32  	%r78, %r77, %r74;
	xor.b32  	%r91, %r78, %r12;
	add.s32 	%r79, %r11, %r91;
	add.s32 	%r80, %r79, 724874;
	cvt.rn.f32.u32 	%f61, %r80;
	fma.rn.f32 	%f62, %f61, 0f2F800000, 0f2F000000;
	setp.geu.f32 	%p15, %f62, %f2;
	@%p15 bra 	$L__BB0_17;
	cvta.to.global.u64 	%rd23, %rd11;
	atom.global.add.u32 	%r88, [%rd23], 1;
	cvta.to.global.u64 	%rd24, %rd12;
	mul.wide.s32 	%rd25, %r88, 4;
	add.s64 	%rd26, %rd24, %rd25;
	st.global.f32 	[%rd26], %f11;
$L__BB0_16:
	ret;
$L__BB0_17:
	shr.u32 	%r81, %r8, 2;
	xor.b32  	%r82, %r81, %r8;
	shl.b32 	%r83, %r91, 4;
	shl.b32 	%r84, %r82, 1;
	xor.b32  	%r85, %r84, %r83;
	xor.b32  	%r86, %r85, %r82;
	xor.b32  	%r90, %r86, %r91;
	add.s32 	%r11, %r11, 1087311;
	add.s32 	%r87, %r90, %r11;
	cvt.rn.f32.u32 	%f63, %r87;
	fma.rn.f32 	%f64, %f63, 0f2F800000, 0f2F000000;
	cvt.f64.f32 	%fd3, %f64;
	mul.f64 	%fd4, %fd3, 0d400921FB54442D18;
	cvt.rn.f32.f64 	%f65, %fd4;
	mov.u32 	%r8, %r12;
	mov.u32 	%r9, %r6;
	mov.u32 	%r94, %r7;
	bra.uni 	$L__BB0_2;

}
	// .globl	_ZN3cub18CUB_300001_SM_10006detail11EmptyKernelIvEEvv
.visible .entry _ZN3cub18CUB_300001_SM_10006detail11EmptyKernelIvEEvv()
{


	ret;

}


// ===== COMPILED SASS (sm_100) =====

	.target	sm_100

	.elftype	@"ET_EXEC"


//--------------------- .note.nv.tkinfo           --------------------------
	.section	.note.nv.tkinfo,"",@"SHT_NOTE"
	.sectionflags	@"SHF_NOTE_NV_TKINFO"
	.tkinfo
        /*0018*/ 	.word	0x00000002
        /*0030*/ 	.string	""
        /*0030*/ 	.string	"ptxas"
        /*0030*/ 	.string	"Cuda compilation tools, release 13.0, V13.0.88"
        /*0030*/ 	.string	"Build cuda_13.0.r13.0/compiler.36424714_0"
        /*0030*/ 	.string	"-arch sm_100 -m 64 "



//--------------------- .note.nv.cuinfo           --------------------------
	.section	.note.nv.cuinfo,"",@"SHT_NOTE"
	.sectionflags	@"SHF_NOTE_NV_CUINFO"
        /*0018*/ 	.short	0x0002
        /*001a*/ 	.short	0x0064
        /*001c*/ 	.short	0x0082
	.zero		2


//--------------------- .nv.info                  --------------------------
	.section	.nv.info,"",@"SHT_CUDA_INFO"
	.align	4


	//----- nvinfo : EIATTR_REGCOUNT
	.align		4
        /*0000*/ 	.byte	0x04, 0x2f
        /*0002*/ 	.short	(.L_54 - .L_53)
	.align		4
.L_53:
        /*0004*/ 	.word	index@(_Z11neutron_gpuiPiS_S_Pfffff)
        /*0008*/ 	.word	0x0000001b


	//----- nvinfo : EIATTR_FRAME_SIZE
	.align		4
.L_54:
        /*000c*/ 	.byte	0x04, 0x11
        /*000e*/ 	.short	(.L_56 - .L_55)
	.align		4
.L_55:
        /*0010*/ 	.word	index@($__internal_1_$__cuda_sm3x_div_rn_noftz_f32_slowpath)
        /*0014*/ 	.word	0x00000000


	//----- nvinfo : EIATTR_FRAME_SIZE
	.align		4
.L_56:
        /*0018*/ 	.byte	0x04, 0x11
        /*001a*/ 	.short	(.L_58 - .L_57)
	.align		4
.L_57:
        /*001c*/ 	.word	index@($__internal_0_$__cuda_sm20_rcp_rn_f32_slowpath)
        /*0020*/ 	.word	0x00000000


	//----- nvinfo : EIATTR_FRAME_SIZE
	.align		4
.L_58:
        /*0024*/ 	.byte	0x04, 0x11
        /*0026*/ 	.short	(.L_60 - .L_59)
	.align		4
.L_59:
        /*0028*/ 	.word	index@(_Z11neutron_gpuiPiS_S_Pfffff)
        /*002c*/ 	.word	0x00000000


	//----- nvinfo : EIATTR_REGCOUNT
	.align		4
.L_60:
        /*0030*/ 	.byte	0x04, 0x2f
        /*0032*/ 	.short	(.L_62 - .L_61)
	.align		4
.L_61:
        /*0034*/ 	.word	index@(_ZN3cub18CUB_300001_SM_10006detail11EmptyKernelIvEEvv)
        /*0038*/ 	.word	0x00000004


	//----- nvinfo : EIATTR_FRAME_SIZE
	.align		4
.L_62:
        /*003c*/ 	.byte	0x04, 0x11
        /*003e*/ 	.short	(.L_64 - .L_63)
	.align		4
.L_63:
        /*0040*/ 	.word	index@(_ZN3cub18CUB_300001_SM_10006detail11EmptyKernelIvEEvv)
        /*0044*/ 	.word	0x00000000


	//----- nvinfo : EIATTR_MIN_STACK_SIZE
	.align		4
.L_64:
        /*0048*/ 	.byte	0x04, 0x12
        /*004a*/ 	.short	(.L_66 - .L_65)
	.align		4
.L_65:
        /*004c*/ 	.word	index@(_ZN3cub18CUB_300001_SM_10006detail11EmptyKernelIvEEvv)
        /*0050*/ 	.word	0x00000000


	//----- nvinfo : EIATTR_MIN_STACK_SIZE
	.align		4
.L_66:
        /*0054*/ 	.byte	0x04, 0x12
        /*0056*/ 	.short	(.L_68 - .L_67)
	.align		4
.L_67:
        /*0058*/ 	.word	index@(_Z11neutron_gpuiPiS_S_Pfffff)
        /*005c*/ 	.word	0x00000000
.L_68:


//--------------------- .nv.compat                --------------------------
	.section	.nv.compat,"",@"SHT_CUDA_COMPAT_INFO"
	.align	4
        /*0000*/ 	.byte	0x02, 0x09, 0x00, 0x00, 0x02, 0x02, 0x01, 0x00, 0x02, 0x05, 0x05, 0x00, 0x03, 0x07, 0x01, 0x01
        /*0010*/ 	.byte	0x02, 0x03, 0x00, 0x00, 0x02, 0x06, 0x01, 0x00, 0x04, 0x0b, 0x08, 0x00, 0x01, 0x00, 0x00, 0x00
        /*0020*/ 	.byte	0x00, 0x00, 0x00, 0x00


//--------------------- .nv.info._ZN3cub18CUB_300001_SM_10006detail11EmptyKernelIvEEvv --------------------------
	.section	.nv.info._ZN3cub18CUB_300001_SM_10006detail11EmptyKernelIvEEvv,"",@"SHT_CUDA_INFO"
	.sectionflags	@""
	.align	4


	//----- nvinfo : EIATTR_CUDA_API_VERSION
	.align		4
        /*0000*/ 	.byte	0x04, 0x37
        /*0002*/ 	.short	(.L_70 - .L_69)
.L_69:
        /*0004*/ 	.word	0x00000082


	//----- nvinfo : EIATTR_SPARSE_MMA_MASK
	.align		4
.L_70:
        /*0008*/ 	.byte	0x03, 0x50
        /*000a*/ 	.short	0x0000


	//----- nvinfo : EIATTR_MAXREG_COUNT
	.align		4
        /*000c*/ 	.byte	0x03, 0x1b
        /*000e*/ 	.short	0x00ff


	//----- nvinfo : EIATTR_MERCURY_ISA_VERSION
	.align		4
        /*0010*/ 	.byte	0x03, 0x5f
        /*0012*/ 	.short	0x0101


	//----- nvinfo : EIATTR_VRC_CTA_INIT_COUNT
	.align		4
        /*0014*/ 	.byte	0x02, 0x4a
	.zero		1
	.zero		1


	//----- nvinfo : EIATTR_EXIT_INSTR_OFFSETS
	.align		4
        /*0018*/ 	.byte	0x04, 0x1c
        /*001a*/ 	.short	(.L_72 - .L_71)


	//   ....[0]....
.L_71:
        /*001c*/ 	.word	0x00000010


	//----- nvinfo : EIATTR_SW_WAR
	.align		4
.L_72:
        /*0020*/ 	.byte	0x04, 0x36
        /*0022*/ 	.short	(.L_74 - .L_73)
.L_73:
        /*0024*/ 	.word	0x00000008
.L_74:


//--------------------- .nv.info._Z11neutron_gpuiPiS_S_Pfffff --------------------------
	.section	.nv.info._Z11neutron_gpuiPiS_S_Pfffff,"",@"SHT_CUDA_INFO"
	.sectionflags	@""
	.align	4


	//----- nvinfo : EIATTR_CUDA_API_VERSION
	.align		4
        /*0000*/ 	.byte	0x04, 0x37
        /*0002*/ 	.short	(.L_76 - .L_75)
.L_75:
        /*0004*/ 	.word	0x00000082


	//----- nvinfo : EIATTR_KPARAM_INFO
	.align		4
.L_76:
        /*0008*/ 	.byte	0x04, 0x17
        /*000a*/ 	.short	(.L_78 - .L_77)
.L_77:
        /*000c*/ 	.word	0x00000000
        /*0010*/ 	.short	0x0008
        /*0012*/ 	.short	0x0034
        /*0014*/ 	.byte	0x00, 0xf0, 0x11, 0x00


	//----- nvinfo : EIATTR_KPARAM_INFO
	.align		4
.L_78:
        /*0018*/ 	.byte	0x04, 0x17
        /*001a*/ 	.short	(.L_80 - .L_79)
.L_79:
        /*001c*/ 	.word	0x00000000
        /*0020*/ 	.short	0x0007
        /*0022*/ 	.short	0x0030
        /*0024*/ 	.byte	0x00, 0xf0, 0x11, 0x00


	//----- nvinfo : EIATTR_KPARAM_INFO
	.align		4
.L_80:
        /*0028*/ 	.byte	0x04, 0x17
        /*002a*/ 	.short	(.L_82 - .L_81)
.L_81:
        /*002c*/ 	.word	0x00000000
        /*0030*/ 	.short	0x0006
        /*0032*/ 	.short	0x002c
        /*0034*/ 	.byte	0x00, 0xf0, 0x11, 0x00


	//----- nvinfo : EIATTR_KPARAM_INFO
	.align		4
.L_82:
        /*0038*/ 	.byte	0x04, 0x17
        /*003a*/ 	.short	(.L_84 - .L_83)
.L_83:
        /*003c*/ 	.word	0x00000000
        /*0040*/ 	.short	0x0005
        /*0042*/ 	.short	0x0028
        /*0044*/ 	.byte	0x00, 0xf0, 0x11, 0x00


	//----- nvinfo : EIATTR_KPARAM_INFO
	.align		4
.L_84:
        /*0048*/ 	.byte	0x04, 0x17
        /*004a*/ 	.short	(.L_86 - .L_85)
.L_85:
        /*004c*/ 	.word	0x00000000
        /*0050*/ 	.short	0x0004
        /*0052*/ 	.short	0x0020
        /*0054*/ 	.byte	0x00, 0xf5, 0x21, 0x00


	//----- nvinfo : EIATTR_KPARAM_INFO
	.align		4
.L_86:
        /*0058*/ 	.byte	0x04, 0x17
        /*005a*/ 	.short	(.L_88 - .L_87)
.L_87:
        /*005c*/ 	.word	0x00000000
        /*0060*/ 	.short	0x0003
        /*0062*/ 	.short	0x0018
        /*0064*/ 	.byte	0x00, 0xf5, 0x21, 0x00


	//----- nvinfo : EIATTR_KPARAM_INFO
	.align		4
.L_88:
        /*0068*/ 	.byte	0x04, 0x17
        /*006a*/ 	.short	(.L_90 - .L_89)
.L_89:
        /*006c*/ 	.word	0x00000000
        /*0070*/ 	.short	0x0002
        /*0072*/ 	.short	0x0010
        /*0074*/ 	.byte	0x00, 0xf5, 0x21, 0x00


	//----- nvinfo : EIATTR_KPARAM_INFO
	.align		4
.L_90:
        /*0078*/ 	.byte	0x04, 0x17
        /*007a*/ 	.short	(.L_92 - .L_91)
.L_91:
        /*007c*/ 	.word	0x00000000
        /*0080*/ 	.short	0x0001
        /*0082*/ 	.short	0x0008
        /*0084*/ 	.byte	0x00, 0xf5, 0x21, 0x00


	//----- nvinfo : EIATTR_KPARAM_INFO
	.align		4
.L_92:
        /*0088*/ 	.byte	0x04, 0x17
        /*008a*/ 	.short	(.L_94 - .L_93)
.L_93:
        /*008c*/ 	.word	0x00000000
        /*0090*/ 	.short	0x0000
        /*0092*/ 	.short	0x0000
        /*0094*/ 	.byte	0x00, 0xf0, 0x11, 0x00


	//----- nvinfo : EIATTR_SPARSE_MMA_MASK
	.align		4
.L_94:
        /*0098*/ 	.byte	0x03, 0x50
        /*009a*/ 	.short	0x0000


	//----- nvinfo : EIATTR_MAXREG_COUNT
	.align		4
        /*009c*/ 	.byte	0x03, 0x1b
        /*009e*/ 	.short	0x00ff


	//----- nvinfo : EIATTR_MERCURY_ISA_VERSION
	.align		4
        /*00a0*/ 	.byte	0x03, 0x5f
        /*00a2*/ 	.short	0x0101


	//----- nvinfo : EIATTR_INT_WARP_WIDE_INSTR_OFFSETS
	.align		4
        /*00a4*/ 	.byte	0x04, 0x31
        /*00a6*/ 	.short	(.L_96 - .L_95)


	//   ....[0]....
.L_95:
        /*00a8*/ 	.word	0x00000f40


	//   ....[1]....
        /*00ac*/ 	.word	0x00000fe0


	//   ....[2]....
        /*00b0*/ 	.word	0x00001050


	//   ....[3]....
        /*00b4*/ 	.word	0x000010d0


	//----- nvinfo : EIATTR_VRC_CTA_INIT_COUNT
	.align		4
.L_96:
        /*00b8*/ 	.byte	0x02, 0x4a
	.zero		1
	.zero		1


	//----- nvinfo : EIATTR_EXIT_INSTR_OFFSETS
	.align		4
        /*00bc*/ 	.byte	0x04, 0x1c
        /*00be*/ 	.short	(.L_98 - .L_97)


	//   ....[0]....
.L_97:
        /*00c0*/ 	.word	0x00000070


	//   ....[1]....
        /*00c4*/ 	.word	0x00001020


	//   ....[2]....
        /*00c8*/ 	.word	0x000010a0


	//   ....[3]....
        /*00cc*/ 	.word	0x00001120


	//----- nvinfo : EIATTR_CRS_STACK_SIZE
	.align		4
.L_98:
        /*00d0*/ 	.byte	0x04, 0x1e
        /*00d2*/ 	.short	(.L_100 - .L_99)
.L_99:
        /*00d4*/ 	.word	0x00000000


	//----- nvinfo : EIATTR_CBANK_PARAM_SIZE
	.align		4
.L_100:
        /*00d8*/ 	.byte	0x03, 0x19
        /*00da*/ 	.short	0x0038


	//----- nvinfo : EIATTR_PARAM_CBANK
	.align		4
        /*00dc*/ 	.byte	0x04, 0x0a
        /*00de*/ 	.short	(.L_102 - .L_101)
	.align		4
.L_101:
        /*00e0*/ 	.word	index@(.nv.constant0._Z11neutron_gpuiPiS_S_Pfffff)
        /*00e4*/ 	.short	0x0380
        /*00e6*/ 	.short	0x0038


	//----- nvinfo : EIATTR_SW_WAR
	.align		4
.L_102:
        /*00e8*/ 	.byte	0x04, 0x36
        /*00ea*/ 	.short	(.L_104 - .L_103)
.L_103:
        /*00ec*/ 	.word	0x00000008
.L_104:


//--------------------- .nv.callgraph             --------------------------
	.section	.nv.callgraph,"",@"SHT_CUDA_CALLGRAPH"
	.align	4
	.sectionentsize	8
	.align		4
        /*0000*/ 	.word	0x00000000
	.align		4
        /*0004*/ 	.word	0xffffffff
	.align		4
        /*0008*/ 	.word	0x00000000
	.align		4
        /*000c*/ 	.word	0xfffffffe
	.align		4
        /*0010*/ 	.word	0x00000000
	.align		4
        /*0014*/ 	.word	0xfffffffd
	.align		4
        /*0018*/ 	.word	0x00000000
	.align		4
        /*001c*/ 	.word	0xfffffffc


//--------------------- .nv.constant4             --------------------------
	.section	.nv.constant4,"a",@progbits
	.align	8
	.align		8
.nv.constant4:
        /*0000*/ 	.dword	precalc_xorwow_matrix
	.align		8
        /*0008*/ 	.dword	precalc_xorwow_offset_matrix
	.align		8
        /*0010*/ 	.dword	mrg32k3aM1
	.align		8
        /*0018*/ 	.dword	mrg32k3aM2
	.align		8
        /*0020*/ 	.dword	mrg32k3aM1SubSeq
	.align		8
        /*0028*/ 	.dword	mrg32k3aM2SubSeq
	.align		8
        /*0030*/ 	.dword	mrg32k3aM1Seq
	.align		8
        /*0038*/ 	.dword	mrg32k3aM2Seq
	.align		8
        /*0040*/ 	.dword	_ZN30_INTERNAL_3029740e_4_k_cu_info4cuda3std3__45__cpo5beginE
	.align		8
        /*0048*/ 	.dword	_ZN30_INTERNAL_3029740e_4_k_cu_info4cuda3std3__45__cpo3endE
	.align		8
        /*0050*/ 	.dword	_ZN30_INTERNAL_3029740e_4_k_cu_info4cuda3std3__45__cpo6cbeginE
	.align		8
        /*0058*/ 	.dword	_ZN30_INTERNAL_3029740e_4_k_cu_info4cuda3std3__45__cpo4cendE
	.align		8
        /*0060*/ 	.dword	_ZN30_INTERNAL_3029740e_4_k_cu_info4cuda3std3__45__cpo6rbeginE
	.align		8
        /*0068*/ 	.dword	_ZN30_INTERNAL_3029740e_4_k_cu_info4cuda3std3__45__cpo4rendE
	.align		8
        /*0070*/ 	.dword	_ZN30_INTERNAL_3029740e_4_k_cu_info4cuda3std3__45__cpo7crbeginE
	.align		8
        /*0078*/ 	.dword	_ZN30_INTERNAL_3029740e_4_k_cu_info4cuda3std3__45__cpo5crendE
	.align		8
        /*0080*/ 	.dword	_ZN30_INTERNAL_3029740e_4_k_cu_info4cuda3std3__432_GLOBAL__N__3029740e_4_k_cu_info6ignoreE
	.align		8
        /*0088*/ 	.dword	_ZN30_INTERNAL_3029740e_4_k_cu_info4cuda3std3__419piecewise_constructE
	.align		8
        /*0090*/ 	.dword	_ZN30_INTERNAL_3029740e_4_k_cu_info4cuda3std3__48in_placeE
	.align		8
        /*0098*/ 	.dword	_ZN30_INTERNAL_3029740e_4_k_cu_info4cuda3std3__420unreachable_sentinelE
	.align		8
        /*00a0*/ 	.dword	_ZN30_INTERNAL_3029740e_4_k_cu_info4cuda3std3__47nulloptE
	.align		8
        /*00a8*/ 	.dword	_ZN30_INTERNAL_3029740e_4_k_cu_info4cuda3std3__48unexpectE
	.align		8
        /*00b0*/ 	.dword	_ZN30_INTERNAL_3029740e_4_k_cu_info4cuda3std6ranges3__45__cpo4swapE
	.align		8
        /*00b8*/ 	.dword	_ZN30_INTERNAL_3029740e_4_k_cu_info4cuda3std6ranges3__45__cpo9iter_moveE
	.align		8
        /*00c0*/ 	.dword	_ZN30_INTERNAL_3029740e_4_k_cu_info4cuda3std6ranges3__45__cpo5beginE
	.align		8
        /*00c8*/ 	.dword	_ZN30_INTERNAL_3029740e_4_k_cu_info4cuda3std6ranges3__45__cpo3endE
	.align		8
        /*00d0*/ 	.dword	_ZN30_INTERNAL_3029740e_4_k_cu_info4cuda3std6ranges3__45__cpo6cbeginE
	.align		8
        /*00d8*/ 	.dword	_ZN30_INTERNAL_3029740e_4_k_cu_info4cuda3std6ranges3__45__cpo4cendE
	.align		8
        /*00e0*/ 	.dword	_ZN30_INTERNAL_3029740e_4_k_cu_info4cuda3std6ranges3__45__cpo7advanceE
	.align		8
        /*00e8*/ 	.dword	_ZN30_INTERNAL_3029740e_4_k_cu_info4cuda3std6ranges3__45__cpo9iter_swapE
	.align		8
        /*00f0*/ 	.dword	_ZN30_INTERNAL_3029740e_4_k_cu_info4cuda3std6ranges3__45__cpo4nextE
	.align		8
        /*00f8*/ 	.dword	_ZN30_INTERNAL_3029740e_4_k_cu_info4cuda3std6ranges3__45__cpo4prevE
	.align		8
        /*0100*/ 	.dword	_ZN30_INTERNAL_3029740e_4_k_cu_info4cuda3std6ranges3__45__cpo4dataE
	.align		8
        /*0108*/ 	.dword	_ZN30_INTERNAL_3029740e_4_k_cu_info4cuda3std6ranges3__45__cpo5cdataE
	.align		8
        /*0110*/ 	.dword	_ZN30_INTERNAL_3029740e_4_k_cu_info4cuda3std6ranges3__45__cpo4sizeE
	.align		8
        /*0118*/ 	.dword	_ZN30_INTERNAL_3029740e_4_k_cu_info4cuda3std6ranges3__45__cpo5ssizeE
	.align		8
        /*0120*/ 	.dword	_ZN30_INTERNAL_3029740e_4_k_cu_info4cuda3std6ranges3__45__cpo8distanceE
	.align		8
        /*0128*/ 	.dword	_ZN30_INTERNAL_3029740e_4_k_cu_info6thrust24THRUST_300001_SM_1000_NS8cuda_cub3parE
	.align		8
        /*0130*/ 	.dword	_ZN30_INTERNAL_3029740e_4_k_cu_info6thrust24THRUST_300001_SM_1000_NS8cuda_cub10par_nosyncE
	.align		8
        /*0138*/ 	.dword	_ZN30_INTERNAL_3029740e_4_k_cu_info6thrust24THRUST_300001_SM_1000_NS6system6detail10sequential3seqE
	.align		8
        /*0140*/ 	.dword	_ZN30_INTERNAL_3029740e_4_k_cu_info6thrust24THRUST_300001_SM_1000_NS12placeholders2_1E
	.align		8
        /*0148*/ 	.dword	_ZN30_INTERNAL_3029740e_4_k_cu_info6thrust24THRUST_300001_SM_1000_NS12placeholders2_2E
	.align		8
        /*0150*/ 	.dword	_ZN30_INTERNAL_3029740e_4_k_cu_info6thrust24THRUST_300001_SM_1000_NS12placeholders2_3E
	.align		8
        /*0158*/ 	.dword	_ZN30_INTERNAL_3029740e_4_k_cu_info6thrust24THRUST_300001_SM_1000_NS12placeholders2_4E
	.align		8
        /*0160*/ 	.dword	_ZN30_INTERNAL_3029740e_4_k_cu_info6thrust24THRUST_300001_SM_1000_NS12placeholders2_5E
	.align		8
        /*0168*/ 	.dword	_ZN30_INTERNAL_3029740e_4_k_cu_info6thrust24THRUST_300001_SM_1000_NS12placeholders2_6E
	.align		8
        /*0170*/ 	.dword	_ZN30_INTERNAL_3029740e_4_k_cu_info6thrust24THRUST_300001_SM_1000_NS12placeholders2_7E
	.align		8
        /*0178*/ 	.dword	_ZN30_INTERNAL_3029740e_4_k_cu_info6thrust24THRUST_300001_SM_1000_NS12placeholders2_8E
	.align		8
        /*0180*/ 	.dword	_ZN30_INTERNAL_3029740e_4_k_cu_info6thrust24THRUST_300001_SM_1000_NS12placeholders2_9E
	.align		8
        /*0188*/ 	.dword	_ZN30_INTERNAL_3029740e_4_k_cu_info6thrust24THRUST_300001_SM_1000_NS12placeholders3_10E
	.align		8
        /*0190*/ 	.dword	_ZN30_INTERNAL_3029740e_4_k_cu_info6thrust24THRUST_300001_SM_1000_NS3seqE
	.align		8
        /*0198*/ 	.dword	__cudart_i2opi_f


//--------------------- .nv.constant3             --------------------------
	.section	.nv.constant3,"a",@progbits
	.align	8
.nv.constant3:
	.type		__cr_lgamma_table,@object
	.size		__cr_lgamma_table,(.L_8 - __cr_lgamma_table)
__cr_lgamma_table:
        /*0000*/ 	.byte	0x00, 0x00, 0x00, 0x00, 0x00, 0x00, 0x00, 0x00, 0x00, 0x00, 0x00, 0x00, 0x00, 0x00, 0x00, 0x00
        /*0010*/ 	.byte	0xef, 0x39, 0xfa, 0xfe, 0x42, 0x2e, 0xe6, 0x3f, 0x02, 0x20, 0x2a, 0xfa, 0x0b, 0xab, 0xfc, 0x3f
        /*0020*/ 	.byte	0xf9, 0x2c, 0x92, 0x7c, 0xa7, 0x6c, 0x09, 0x40, 0xc9, 0x79, 0x44, 0x3c, 0x64, 0x26, 0x13, 0x40
        /*0030*/ 	.byte	0xca, 0x01, 0xcf, 0x3a, 0x27, 0x51, 0x1a, 0x40, 0x30, 0xcc, 0x2d, 0xf3, 0xe1, 0x0c, 0x21, 0x40
        /*0040*/ 	.byte	0x0d, 0xb7, 0xfc, 0x82, 0x8e, 0x35, 0x25, 0x40
.L_8:


//--------------------- .text._ZN3cub18CUB_300001_SM_10006detail11EmptyKernelIvEEvv --------------------------
	.section	.text._ZN3cub18CUB_300001_SM_10006detail11EmptyKernelIvEEvv,"ax",@progbits
	.align	128
        .global         _ZN3cub18CUB_300001_SM_10006detail11EmptyKernelIvEEvv
        .type           _ZN3cub18CUB_300001_SM_10006detail11EmptyKernelIvEEvv,@function
        .size           _ZN3cub18CUB_300001_SM_10006detail11EmptyKernelIvEEvv,(.L_x_28 - _ZN3cub18CUB_300001_SM_10006detail11EmptyKernelIvEEvv)
        .other          _ZN3cub18CUB_300001_SM_10006detail11EmptyKernelIvEEvv,@"STO_CUDA_ENTRY STV_DEFAULT"
_ZN3cub18CUB_300001_SM_10006detail11EmptyKernelIvEEvv:
.text._ZN3cub18CUB_300001_SM_10006detail11EmptyKernelIvEEvv:
[----:B------:R-:W-:Y:S01]  /*0000*/  LDC R1, c[0x0][0x37c] ;  /* 0x0000df00ff017b82 */ /* 0x000fe20000000800 */
[----:B------:R-:W-:Y:S05]  /*0010*/  EXIT ;  /* 0x000000000000794d */ /* 0x000fea0003800000 */
.L_x_0:
[----:B------:R-:W-:-:S00]  /*0020*/  BRA `(.L_x_0) ;  /* 0xfffffffc00fc7947 */ /* 0x000fc0000383ffff */
[----:B------:R-:W-:-:S00]  /*0030*/  NOP ;  /* 0x0000000000007918 */ /* 0x000fc00000000000 */
        /* <DEDUP_REMOVED lines=12> */
.L_x_28:


//--------------------- .text._Z11neutron_gpuiPiS_S_Pfffff --------------------------
	.section	.text._Z11neutron_gpuiPiS_S_Pfffff,"ax",@progbits
	.align	128
        .global         _Z11neutron_gpuiPiS_S_Pfffff
        .type           _Z11neutron_gpuiPiS_S_Pfffff,@function
        .size           _Z11neutron_gpuiPiS_S_Pfffff,(.L_x_27 - _Z11neutron_gpuiPiS_S_Pfffff)
        .other          _Z11neutron_gpuiPiS_S_Pfffff,@"STO_CUDA_ENTRY STV_DEFAULT"
_Z11neutron_gpuiPiS_S_Pfffff:
.text._Z11neutron_gpuiPiS_S_Pfffff:
[----:B------:R-:W-:Y:S01]  /*0000*/  LDC R1, c[0x0][0x37c] ;  /* 0x0000df00ff017b82 */ /* 0x000fe20000000800 */
[----:B------:R-:W0:Y:S07]  /*0010*/  S2R R0, SR_TID.X ;  /* 0x0000000000007919 */ /* 0x000e2e0000002100 */
[----:B------:R-:W0:Y:S01]  /*0020*/  S2UR UR4, SR_CTAID.X ;  /* 0x00000000000479c3 */ /* 0x000e220000002500 */
[----:B------:R-:W1:Y:S07]  /*0030*/  LDCU UR5, c[0x0][0x380] ;  /* 0x00007000ff0577ac */ /* 0x000e6e0008000800 */
[----:B------:R-:W0:Y:S02]  /*0040*/  LDC R3, c[0x0][0x360] ;  /* 0x0000d800ff037b82 */ /* 0x000e240000000800 */
[----:B0-----:R-:W-:-:S05]  /*0050*/  IMAD R0, R3, UR4, R0 ;  /* 0x0000000403007c24 */ /* 0x001fca000f8e0200 */
[----:B-1----:R-:W-:-:S13]  /*0060*/  ISETP.GE.AND P0, PT, R0, UR5, PT ;  /* 0x0000000500007c0c */ /* 0x002fda000bf06270 */
[----:B------:R-:W-:Y:S05]  /*0070*/  @P0 EXIT ;  /* 0x000000000000094d */ /* 0x000fea0003800000 */
[----:B------:R-:W0:Y:S01]  /*0080*/  LDC R8, c[0x0][0x3a8] ;  /* 0x0000ea00ff087b82 */ /* 0x000e220000000800 */
[----:B------:R-:W-:-:S05]  /*0090*/  LOP3.LUT R0, R0, 0xaad26b49, RZ, 0x3c, !PT ;  /* 0xaad26b4900007812 */ /* 0x000fca00078e3cff */
[----:B------:R-:W-:-:S04]  /*00a0*/  IMAD R0, R0, 0x4182bed5, RZ ;  /* 0x4182bed500007824 */ /* 0x000fc800078e02ff */
[C---:B------:R-:W-:Y:S01]  /*00b0*/  VIADD R9, R0.reuse, 0x583f19 ;  /* 0x00583f1900097836 */ /* 0x040fe20000000000 */
[C---:B------:R-:W-:Y:S01]  /*00c0*/  LOP3.LUT R6, R0.reuse, 0x159a55e5, RZ, 0x3c, !PT ;  /* 0x159a55e500067812 */ /* 0x040fe200078e3cff */
[C---:B------:R-:W-:Y:S02]  /*00d0*/  VIADD R12, R0.reuse, 0x75bcd15 ;  /* 0x075bcd15000c7836 */ /* 0x040fe40000000000 */
[----:B------:R-:W-:Y:S02]  /*00e0*/  VIADD R4, R0, 0xd9f6dc18 ;  /* 0xd9f6dc1800047836 */ /* 0x000fe40000000000 */
[----:B0-----:R-:W-:-:S05]  /*00f0*/  VIADD R2, R8, 0x1800000 ;  /* 0x0180000008027836 */ /* 0x001fca0000000000 */
[----:B------:R-:W-:-:S04]  /*0100*/  LOP3.LUT R2, R2, 0x7f800000, RZ, 0xc0, !PT ;  /* 0x7f80000002027812 */ /* 0x000fc800078ec0ff */
[----:B------:R-:W-:-:S13]  /*0110*/  ISETP.GT.U32.AND P0, PT, R2, 0x1ffffff, PT ;  /* 0x01ffffff0200780c */ /* 0x000fda0003f04070 */
[----:B------:R-:W-:Y:S05]  /*0120*/  @P0 BRA `(.L_x_1) ;  /* 0x00000000000c0947 */ /* 0x000fea0003800000 */
[----:B------:R-:W-:-:S07]  /*0130*/  MOV R2, 0x150 ;  /* 0x0000015000027802 */ /* 0x000fce0000000f00 */
[----:B------:R-:W-:Y:S05]  /*0140*/  CALL.REL.NOINC `($__internal_0_$__cuda_sm20_rcp_rn_f32_slowpath) ;  /* 0x0000000c00f87944 */ /* 0x000fea0003c00000 */
[----:B------:R-:W-:Y:S05]  /*0150*/  BRA `(.L_x_2) ;  /* 0x0000000000107947 */ /* 0x000fea0003800000 */
.L_x_1:
[----:B------:R-:W0:Y:S02]  /*0160*/  MUFU.RCP R5, R8 ;  /* 0x0000000800057308 */ /* 0x000e240000001000 */
[----:B0-----:R-:W-:-:S04]  /*0170*/  FFMA R0, R5, R8, -1 ;  /* 0xbf80000005007423 */ /* 0x001fc80000000008 */
[----:B------:R-:W-:-:S04]  /*0180*/  FADD.FTZ R0, -R0, -RZ ;  /* 0x800000ff00007221 */ /* 0x000fc80000010100 */
[----:B------:R-:W-:-:S07]  /*0190*/  FFMA R5, R5, R0, R5 ;  /* 0x0000000005057223 */ /* 0x000fce0000000005 */
.L_x_2:
[----:B------:R-:W0:Y:S02]  /*01a0*/  LDC.64 R10, c[0x0][0x3a8] ;  /* 0x0000ea00ff0a7b82 */ /* 0x000e240000000a00 */
[----:B0-----:R-:W0:Y:S08]  /*01b0*/  MUFU.RCP R3, R10 ;  /* 0x0000000a00037308 */ /* 0x001e300000001000 */
[----:B------:R-:W1:Y:S01]  /*01c0*/  FCHK P0, R11, R10 ;  /* 0x0000000a0b007302 */ /* 0x000e620000000000 */
[----:B0-----:R-:W-:-:S04]  /*01d0*/  FFMA R0, R3, -R10, 1 ;  /* 0x3f80000003007423 */ /* 0x001fc8000000080a */
[----:B------:R-:W-:-:S04]  /*01e0*/  FFMA R0, R3, R0, R3 ;  /* 0x0000000003007223 */ /* 0x000fc80000000003 */
[----:B------:R-:W-:-:S04]  /*01f0*/  FFMA R2, R0, R11, RZ ;  /* 0x0000000b00027223 */ /* 0x000fc800000000ff */
[----:B------:R-:W-:-:S04]  /*0200*/  FFMA R7, R2, -R10, R11 ;  /* 0x8000000a02077223 */ /* 0x000fc8000000000b */
[----:B------:R-:W-:Y:S01]  /*0210*/  FFMA R7, R0, R7, R2 ;  /* 0x0000000700077223 */ /* 0x000fe20000000002 */
[----:B-1----:R-:W-:Y:S06]  /*0220*/  @!P0 BRA `(.L_x_3) ;  /* 0x00000000000c8947 */ /* 0x002fec0003800000 */
[----:B------:R-:W-:-:S07]  /*0230*/  MOV R8, 0x250 ;  /* 0x0000025000087802 */ /* 0x000fce0000000f00 */
[----:B------:R-:W-:Y:S05]  /*0240*/  CALL.REL.NOINC `($__internal_1_$__cuda_sm3x_div_rn_noftz_f32_slowpath) ;  /* 0x0000001000887944 */ /* 0x000fea0003c00000 */
[----:B------:R-:W-:-:S07]  /*0250*/  IMAD.MOV.U32 R7, RZ, RZ, R0 ;  /* 0x000000ffff077224 */ /* 0x000fce00078e0000 */
.L_x_3:
[----:B------:R-:W-:Y:S01]  /*0260*/  BSSY.RECONVERGENT B0, `(.L_x_4) ;  /* 0x00000cc000007945 */ /* 0x000fe20003800200 */
[----:B------:R-:W-:Y:S01]  /*0270*/  IMAD.MOV.U32 R0, RZ, RZ, RZ ;  /* 0x000000ffff007224 */ /* 0x000fe200078e00ff */
[----:B------:R-:W0:Y:S01]  /*0280*/  LDCU.64 UR6, c[0x0][0x358] ;  /* 0x00006b00ff0677ac */ /* 0x000e220008000a00 */
[----:B------:R-:W-:Y:S02]  /*0290*/  IMAD.MOV.U32 R20, RZ, RZ, -0x75bd8fc ;  /* 0xf8a42704ff147424 */ /* 0x000fe400078e00ff */
[----:B------:R-:W-:Y:S02]  /*02a0*/  IMAD.MOV.U32 R8, RZ, RZ, -0x23270784 ;  /* 0xdcd8f87cff087424 */ /* 0x000fe400078e00ff */
[----:B------:R-:W-:-:S07]  /*02b0*/  IMAD.MOV.U32 R10, RZ, RZ, RZ ;  /* 0x000000ffff0a7224 */ /* 0x000fce00078e00ff */
.L_x_13:
[----:B-1----:R-:W-:Y:S01]  /*02c0*/  SHF.R.U32.HI R3, RZ, 0x2, R12 ;  /* 0x00000002ff037819 */ /* 0x002fe2000001160c */
[----:B------:R-:W-:Y:S02]  /*02d0*/  IMAD.SHL.U32 R2, R9, 0x10, RZ ;  /* 0x0000001009027824 */ /* 0x000fe400078e00ff */
[C---:B--2---:R-:W-:Y:S01]  /*02e0*/  FMUL R21, R0.reuse, 0.63661974668502807617 ;  /* 0x3f22f98300157820 */ /* 0x044fe20000400000 */
[----:B------:R-:W-:Y:S01]  /*02f0*/  FSETP.GE.AND P2, PT, |R0|, 105615, PT ;  /* 0x47ce47800000780b */ /* 0x000fe20003f46200 */
[----:B------:R-:W-:Y:S01]  /*0300*/  BSSY.RECONVERGENT B1, `(.L_x_5) ;  /* 0x000008a000017945 */ /* 0x000fe20003800200 */
[----:B------:R-:W-:Y:S01]  /*0310*/  LOP3.LUT R3, R3, R12, RZ, 0x3c, !PT ;  /* 0x0000000c03037212 */ /* 0x000fe200078e3cff */
[----:B------:R-:W-:Y:S02]  /*0320*/  IMAD.MOV.U32 R12, RZ, RZ, 0x3e055027 ;  /* 0x3e055027ff0c7424 */ /* 0x000fe400078e00ff */
[----:B------:R-:W1:Y:S02]  /*0330*/  F2I.NTZ R21, R21 ;  /* 0x0000001500157305 */ /* 0x000e640000203100 */
[----:B------:R-:W-:-:S05]  /*0340*/  IMAD.SHL.U32 R11, R3, 0x2, RZ ;  /* 0x00000002030b7824 */ /* 0x000fca00078e00ff */
[----:B------:R-:W-:-:S04]  /*0350*/  LOP3.LUT R2, R9, R2, R11, 0x96, !PT ;  /* 0x0000000209027212 */ /* 0x000fc800078e960b */
[----:B------:R-:W-:Y:S01]  /*0360*/  LOP3.LUT R11, R2, R3, RZ, 0x3c, !PT ;  /* 0x00000003020b7212 */ /* 0x000fe200078e3cff */
[----:B------:R-:W-:-:S03]  /*0370*/  IMAD.MOV.U32 R3, RZ, RZ, 0x2f800000 ;  /* 0x2f800000ff037424 */ /* 0x000fc600078e00ff */
[----:B------:R-:W-:Y:S02]  /*0380*/  IADD3 R2, PT, PT, R4, 0x587c5, R11 ;  /* 0x000587c504027810 */ /* 0x000fe40007ffe00b */
[----:B-1----:R-:W-:Y:S02]  /*0390*/  I2FP.F32.S32 R23, R21 ;  /* 0x0000001500177245 */ /* 0x002fe40000201400 */
[----:B------:R-:W-:-:S03]  /*03a0*/  I2FP.F32.U32 R2, R2 ;  /* 0x0000000200027245 */ /* 0x000fc60000201000 */
[C---:B------:R-:W-:Y:S02]  /*03b0*/  FFMA R24, R23.reuse, -1.5707962512969970703, R0 ;  /* 0xbfc90fda17187823 */ /* 0x040fe40000000000 */
[----:B------:R-:W-:Y:S02]  /*03c0*/  FFMA R2, R2, R3, 1.1641532182693481445e-10 ;  /* 0x2f00000002027423 */ /* 0x000fe40000000003 */
[----:B------:R-:W-:-:S03]  /*03d0*/  FFMA R24, R23, -7.5497894158615963534e-08, R24 ;  /* 0xb3a2216817187823 */ /* 0x000fc60000000018 */
[----:B------:R-:W-:-:S13]  /*03e0*/  FSETP.GEU.AND P0, PT, R2, 1.175494350822287508e-38, PT ;  /* 0x008000000200780b */ /* 0x000fda0003f0e000 */
[----:B------:R-:W-:-:S05]  /*03f0*/  @!P0 FMUL R2, R2, 8388608 ;  /* 0x4b00000002028820 */ /* 0x000fca0000400000 */
[C---:B------:R-:W-:Y:S02]  /*0400*/  IADD3 R13, PT, PT, R2.reuse, -0x3f2aaaab, RZ ;  /* 0xc0d55555020d7810 */ /* 0x040fe40007ffe0ff */
[----:B------:R-:W-:Y:S02]  /*0410*/  FSETP.NEU.AND P1, PT, R2, RZ, PT ;  /* 0x000000ff0200720b */ /* 0x000fe40003f2d000 */
[----:B------:R-:W-:-:S05]  /*0420*/  LOP3.LUT R13, R13, 0xff800000, RZ, 0xc0, !PT ;  /* 0xff8000000d0d7812 */ /* 0x000fca00078ec0ff */
[----:B------:R-:W-:Y:S01]  /*0430*/  IMAD.IADD R3, R2, 0x1, -R13 ;  /* 0x0000000102037824 */ /* 0x000fe200078e0a0d */
[----:B------:R-:W-:-:S03]  /*0440*/  I2FP.F32.S32 R13, R13 ;  /* 0x0000000d000d7245 */ /* 0x000fc60000201400 */
[----:B------:R-:W-:-:S04]  /*0450*/  FADD R3, R3, -1 ;  /* 0xbf80000003037421 */ /* 0x000fc80000000000 */
[----:B------:R-:W-:-:S04]  /*0460*/  FFMA R12, R3, -R12, 0.14084610342979431152 ;  /* 0x3e1039f6030c7423 */ /* 0x000fc8000000080c */
[----:B------:R-:W-:-:S04]  /*0470*/  FFMA R12, R3, R12, -0.12148627638816833496 ;  /* 0xbdf8cdcc030c7423 */ /* 0x000fc8000000000c */
[----:B------:R-:W-:-:S04]  /*0480*/  FFMA R12, R3, R12, 0.13980610668659210205 ;  /* 0x3e0f2955030c7423 */ /* 0x000fc8000000000c */
[----:B------:R-:W-:-:S04]  /*0490*/  FFMA R12, R3, R12, -0.16684235632419586182 ;  /* 0xbe2ad8b9030c7423 */ /* 0x000fc8000000000c */
[----:B------:R-:W-:-:S04]  /*04a0*/  FFMA R12, R3, R12, 0.20012299716472625732 ;  /* 0x3e4ced0b030c7423 */ /* 0x000fc8000000000c */
[----:B------:R-:W-:-:S04]  /*04b0*/  FFMA R12, R3, R12, -0.24999669194221496582 ;  /* 0xbe7fff22030c7423 */ /* 0x000fc8000000000c */
[----:B------:R-:W-:-:S04]  /*04c0*/  FFMA R12, R3, R12, 0.33333182334899902344 ;  /* 0x3eaaaa78030c7423 */ /* 0x000fc8000000000c */
[C---:B------:R-:W-:Y:S01]  /*04d0*/  FFMA R22, R3.reuse, R12, -0.5 ;  /* 0xbf00000003167423 */ /* 0x040fe2000000000c */
[----:B------:R-:W-:Y:S02]  /*04e0*/  FSEL R12, RZ, -23, P0 ;  /* 0xc1b80000ff0c7808 */ /* 0x000fe40000000000 */
[----:B------:R-:W-:Y:S01]  /*04f0*/  ISETP.GT.U32.AND P0, PT, R2, 0x7f7fffff, PT ;  /* 0x7f7fffff0200780c */ /* 0x000fe20003f04070 */
[----:B------:R-:W-:Y:S02]  /*0500*/  FMUL R22, R3, R22 ;  /* 0x0000001603167220 */ /* 0x000fe40000400000 */
[----:B------:R-:W-:Y:S01]  /*0510*/  FFMA R12, R13, 1.1920928955078125e-07, R12 ;  /* 0x340000000d0c7823 */ /* 0x000fe2000000000c */
[----:B------:R-:W-:Y:S02]  /*0520*/  IMAD.MOV.U32 R13, RZ, RZ, 0x7f800000 ;  /* 0x7f800000ff0d7424 */ /* 0x000fe400078e00ff */
[----:B------:R-:W-:-:S04]  /*0530*/  FFMA R3, R3, R22, R3 ;  /* 0x0000001603037223 */ /* 0x000fc80000000003 */
[----:B------:R-:W-:Y:S01]  /*0540*/  FFMA R22, R12, 0.69314718246459960938, R3 ;  /* 0x3f3172180c167823 */ /* 0x000fe20000000003 */
[----:B------:R-:W-:Y:S02]  /*0550*/  IMAD.MOV.U32 R12, RZ, RZ, R8 ;  /* 0x000000ffff0c7224 */ /* 0x000fe400078e0008 */
[----:B------:R-:W-:Y:S01]  /*0560*/  @P0 FFMA R22, R2, R13, +INF ;  /* 0x7f80000002160423 */ /* 0x000fe2000000000d */
[----:B------:R-:W-:Y:S01]  /*0570*/  FFMA R2, R23, -5.3903029534742383927e-15, R24 ;  /* 0xa7c234c517027823 */ /* 0x000fe20000000018 */
[----:B------:R-:W-:-:S03]  /*0580*/  IMAD.MOV.U32 R13, RZ, RZ, R9 ;  /* 0x000000ffff0d7224 */ /* 0x000fc600078e0009 */
[----:B------:R-:W-:Y:S01]  /*0590*/  FSEL R22, R22, -INF , P1 ;  /* 0xff80000016167808 */ /* 0x000fe20000800000 */
[----:B------:R-:W-:Y:S06]  /*05a0*/  @!P2 BRA `(.L_x_6) ;  /* 0x00000004007ca947 */ /* 0x000fec0003800000 */
[----:B------:R-:W-:-:S13]  /*05b0*/  FSETP.NEU.AND P0, PT, |R0|, +INF , PT ;  /* 0x7f8000000000780b */ /* 0x000fda0003f0d200 */
[----:B------:R-:W-:Y:S01]  /*05c0*/  @!P0 FMUL R2, RZ, R0 ;  /* 0x00000000ff028220 */ /* 0x000fe20000400000 */
[----:B------:R-:W-:Y:S01]  /*05d0*/  @!P0 IMAD.MOV.U32 R21, RZ, RZ, RZ ;  /* 0x000000ffff158224 */ /* 0x000fe200078e00ff */
[----:B------:R-:W-:Y:S06]  /*05e0*/  @!P0 BRA `(.L_x_6) ;  /* 0x00000004006c8947 */ /* 0x000fec0003800000 */
[----:B------:R-:W-:Y:S01]  /*05f0*/  IMAD.SHL.U32 R2, R0, 0x100, RZ ;  /* 0x0000010000027824 */ /* 0x000fe200078e00ff */
[----:B------:R-:W1:Y:S01]  /*0600*/  LDCU.64 UR8, c[0x4][0x198] ;  /* 0x01003300ff0877ac */ /* 0x000e620008000a00 */
[----:B------:R-:W-:Y:S02]  /*0610*/  IMAD.MOV.U32 R21, RZ, RZ, RZ ;  /* 0x000000ffff157224 */ /* 0x000fe400078e00ff */
[----:B------:R-:W-:Y:S01]  /*0620*/  IMAD.MOV.U32 R24, RZ, RZ, RZ ;  /* 0x000000ffff187224 */ /* 0x000fe200078e00ff */
[----:B------:R-:W-:Y:S01]  /*0630*/  LOP3.LUT R23, R2, 0x80000000, RZ, 0xfc, !PT ;  /* 0x8000000002177812 */ /* 0x000fe200078efcff */
[----:B------:R-:W-:Y:S01]  /*0640*/  UMOV UR5, URZ ;  /* 0x000000ff00057c82 */ /* 0x000fe20008000000 */
[----:B------:R-:W-:-:S05]  /*0650*/  UMOV UR4, URZ ;  /* 0x000000ff00047c82 */ /* 0x000fca0008000000 */
.L_x_7:
[----:B-1----:R-:W-:Y:S01]  /*0660*/  IMAD.U32 R2, RZ, RZ, UR8 ;  /* 0x00000008ff027e24 */ /* 0x002fe2000f8e00ff */
[----:B------:R-:W-:-:S05]  /*0670*/  MOV R3, UR9 ;  /* 0x0000000900037c02 */ /* 0x000fca0008000f00 */
[----:B0-----:R-:W2:Y:S01]  /*0680*/  LDG.E.CONSTANT R2, desc[UR6][R2.64] ;  /* 0x0000000602027981 */ /* 0x001ea2000c1e9900 */
[----:B------:R-:W-:Y:S01]  /*0690*/  UIADD3 UR4, UPT, UPT, UR4, 0x1, URZ ;  /* 0x0000000104047890 */ /* 0x000fe2000fffe0ff */
[C---:B------:R-:W-:Y:S01]  /*06a0*/  ISETP.EQ.AND P0, PT, R24.reuse, RZ, PT ;  /* 0x000000ff1800720c */ /* 0x040fe20003f02270 */
[----:B------:R-:W-:Y:S01]  /*06b0*/  UIADD3 UR8, UP1, UPT, UR8, 0x4, URZ ;  /* 0x0000000408087890 */ /* 0x000fe2000ff3e0ff */
[C---:B------:R-:W-:Y:S01]  /*06c0*/  ISETP.EQ.AND P1, PT, R24.reuse, 0x4, PT ;  /* 0x000000041800780c */ /* 0x040fe20003f22270 */
[----:B------:R-:W-:Y:S01]  /*06d0*/  UISETP.NE.AND UP0, UPT, UR4, 0x6, UPT ;  /* 0x000000060400788c */ /* 0x000fe2000bf05270 */
[C---:B------:R-:W-:Y:S01]  /*06e0*/  ISETP.EQ.AND P2, PT, R24.reuse, 0x8, PT ;  /* 0x000000081800780c */ /* 0x040fe20003f42270 */
[----:B------:R-:W-:Y:S01]  /*06f0*/  UIADD3.X UR9, UPT, UPT, URZ, UR9, URZ, UP1, !UPT ;  /* 0x00000009ff097290 */ /* 0x000fe20008ffe4ff */
[C---:B------:R-:W-:Y:S02]  /*0700*/  ISETP.EQ.AND P3, PT, R24.reuse, 0xc, PT ;  /* 0x0000000c1800780c */ /* 0x040fe40003f62270 */
[----:B------:R-:W-:-:S02]  /*0710*/  ISETP.EQ.AND P4, PT, R24, 0x10, PT ;  /* 0x000000101800780c */ /* 0x000fc40003f82270 */
[C---:B------:R-:W-:Y:S01]  /*0720*/  ISETP.EQ.AND P5, PT, R24.reuse, 0x14, PT ;  /* 0x000000141800780c */ /* 0x040fe20003fa2270 */
[----:B------:R-:W-:Y:S02]  /*0730*/  VIADD R24, R24, 0x4 ;  /* 0x0000000418187836 */ /* 0x000fe40000000000 */
[----:B--2---:R-:W-:-:S03]  /*0740*/  IMAD.WIDE.U32 R8, R2, R23, RZ ;  /* 0x0000001702087225 */ /* 0x004fc600078e00ff */
[----:B------:R-:W-:-:S04]  /*0750*/  IADD3 R8, P6, PT, R8, R21, RZ ;  /* 0x0000001508087210 */ /* 0x000fc80007fde0ff */
[----:B------:R-:W-:Y:S01]  /*0760*/  IADD3.X R21, PT, PT, R9, UR5, RZ, P6, !PT ;  /* 0x0000000509157c10 */ /* 0x000fe2000b7fe4ff */
[--C-:B------:R-:W-:Y:S02]  /*0770*/  @P0 IMAD.MOV.U32 R14, RZ, RZ, R8.reuse ;  /* 0x000000ffff0e0224 */ /* 0x100fe400078e0008 */
[--C-:B------:R-:W-:Y:S02]  /*0780*/  @P1 IMAD.MOV.U32 R15, RZ, RZ, R8.reuse ;  /* 0x000000ffff0f1224 */ /* 0x100fe400078e0008 */
[--C-:B------:R-:W-:Y:S02]  /*0790*/  @P2 IMAD.MOV.U32 R16, RZ, RZ, R8.reuse ;  /* 0x000000ffff102224 */ /* 0x100fe400078e0008 */
[--C-:B------:R-:W-:Y:S02]  /*07a0*/  @P3 IMAD.MOV.U32 R17, RZ, RZ, R8.reuse ;  /* 0x000000ffff113224 */ /* 0x100fe400078e0008 */
[--C-:B------:R-:W-:Y:S02]  /*07b0*/  @P4 IMAD.MOV.U32 R18, RZ, RZ, R8.reuse ;  /* 0x000000ffff124224 */ /* 0x100fe400078e0008 */
[----:B------:R-:W-:Y:S01]  /*07c0*/  @P5 IMAD.MOV.U32 R19, RZ, RZ, R8 ;  /* 0x000000ffff135224 */ /* 0x000fe200078e0008 */
[----:B------:R-:W-:Y:S06]  /*07d0*/  BRA.U UP0, `(.L_x_7) ;  /* 0xfffffffd00a07547 */ /* 0x000fec000b83ffff */
[----:B------:R-:W-:Y:S01]  /*07e0*/  SHF.R.U32.HI R2, RZ, 0x17, R0 ;  /* 0x00000017ff027819 */ /* 0x000fe20000011600 */
[----:B------:R-:W-:Y:S03]  /*07f0*/  BSSY.RECONVERGENT B2, `(.L_x_8) ;  /* 0x0000028000027945 */ /* 0x000fe60003800200 */
[C---:B------:R-:W-:Y:S02]  /*0800*/  LOP3.LUT R3, R2.reuse, 0xe0, RZ, 0xc0, !PT ;  /* 0x000000e002037812 */ /* 0x040fe400078ec0ff */
[----:B------:R-:W-:-:S03]  /*0810*/  LOP3.LUT P6, RZ, R2, 0x1f, RZ, 0xc0, !PT ;  /* 0x0000001f02ff7812 */ /* 0x000fc600078cc0ff */
[----:B------:R-:W-:-:S05]  /*0820*/  VIADD R3, R3, 0xffffff80 ;  /* 0xffffff8003037836 */ /* 0x000fca0000000000 */
[----:B------:R-:W-:-:S05]  /*0830*/  SHF.R.U32.HI R3, RZ, 0x5, R3 ;  /* 0x00000005ff037819 */ /* 0x000fca0000011603 */
[----:B------:R-:W-:-:S05]  /*0840*/  IMAD.U32 R9, R3, -0x4, RZ ;  /* 0xfffffffc03097824 */ /* 0x000fca00078e00ff */
[C---:B------:R-:W-:Y:S02]  /*0850*/  ISETP.EQ.AND P3, PT, R9.reuse, -0x18, PT ;  /* 0xffffffe80900780c */ /* 0x040fe40003f62270 */
[C---:B------:R-:W-:Y:S02]  /*0860*/  ISETP.EQ.AND P4, PT, R9.reuse, -0x14, PT ;  /* 0xffffffec0900780c */ /* 0x040fe40003f82270 */
[C---:B------:R-:W-:Y:S02]  /*0870*/  ISETP.EQ.AND P2, PT, R9.reuse, -0x10, PT ;  /* 0xfffffff00900780c */ /* 0x040fe40003f42270 */
[C---:B------:R-:W-:Y:S02]  /*0880*/  ISETP.EQ.AND P1, PT, R9.reuse, -0xc, PT ;  /* 0xfffffff40900780c */ /* 0x040fe40003f22270 */
[C---:B------:R-:W-:Y:S02]  /*0890*/  ISETP.EQ.AND P0, PT, R9.reuse, -0x8, PT ;  /* 0xfffffff80900780c */ /* 0x040fe40003f02270 */
[----:B------:R-:W-:-:S03]  /*08a0*/  ISETP.EQ.AND P5, PT, R9, RZ, PT ;  /* 0x000000ff0900720c */ /* 0x000fc60003fa2270 */
[----:B------:R-:W-:Y:S01]  /*08b0*/  @P3 IMAD.MOV.U32 R23, RZ, RZ, R14 ;  /* 0x000000ffff173224 */ /* 0x000fe200078e000e */
[C---:B------:R-:W-:Y:S01]  /*08c0*/  ISETP.EQ.AND P3, PT, R9.reuse, -0x4, PT ;  /* 0xfffffffc0900780c */ /* 0x040fe20003f62270 */
[--C-:B------:R-:W-:Y:S01]  /*08d0*/  @P4 IMAD.MOV.U32 R23, RZ, RZ, R15.reuse ;  /* 0x000000ffff174224 */ /* 0x100fe200078e000f */
[----:B------:R-:W-:Y:S01]  /*08e0*/  @P4 MOV R3, R14 ;  /* 0x0000000e00034202 */ /* 0x000fe20000000f00 */
[----:B------:R-:W-:Y:S01]  /*08f0*/  @P2 IMAD.MOV.U32 R3, RZ, RZ, R15 ;  /* 0x000000ffff032224 */ /* 0x000fe200078e000f */
[----:B------:R-:W-:Y:S01]  /*0900*/  ISETP.EQ.AND P4, PT, R9, 0x4, PT ;  /* 0x000000040900780c */ /* 0x000fe20003f82270 */
[--C-:B------:R-:W-:Y:S02]  /*0910*/  @P2 IMAD.MOV.U32 R23, RZ, RZ, R16.reuse ;  /* 0x000000ffff172224 */ /* 0x100fe400078e0010 */
[----:B------:R-:W-:Y:S02]  /*0920*/  @P1 IMAD.MOV.U32 R3, RZ, RZ, R16 ;  /* 0x000000ffff031224 */ /* 0x000fe400078e0010 */
[----:B------:R-:W-:-:S02]  /*0930*/  @P1 IMAD.MOV.U32 R23, RZ, RZ, R17 ;  /* 0x000000ffff171224 */ /* 0x000fc400078e0011 */
[----:B------:R-:W-:Y:S02]  /*0940*/  @P0 IMAD.MOV.U32 R3, RZ, RZ, R17 ;  /* 0x000000ffff030224 */ /* 0x000fe400078e0011 */
[--C-:B------:R-:W-:Y:S02]  /*0950*/  @P0 IMAD.MOV.U32 R23, RZ, RZ, R18.reuse ;  /* 0x000000ffff170224 */ /* 0x100fe400078e0012 */
[----:B------:R-:W-:Y:S02]  /*0960*/  @P3 IMAD.MOV.U32 R3, RZ, RZ, R18 ;  /* 0x000000ffff033224 */ /* 0x000fe400078e0012 */
[--C-:B------:R-:W-:Y:S01]  /*0970*/  @P3 IMAD.MOV.U32 R23, RZ, RZ, R19.reuse ;  /* 0x000000ffff173224 */ /* 0x100fe200078e0013 */
[----:B------:R-:W-:Y:S01]  /*0980*/  @P5 MOV R23, R21 ;  /* 0x0000001500175202 */ /* 0x000fe20000000f00 */
[----:B------:R-:W-:Y:S02]  /*0990*/  @P5 IMAD.MOV.U32 R3, RZ, RZ, R19 ;  /* 0x000000ffff035224 */ /* 0x000fe400078e0013 */
[----:B------:R-:W-:Y:S01]  /*09a0*/  @P4 IMAD.MOV.U32 R3, RZ, RZ, R21 ;  /* 0x000000ffff034224 */ /* 0x000fe200078e0015 */
[----:B------:R-:W-:Y:S06]  /*09b0*/  @!P6 BRA `(.L_x_9) ;  /* 0x00000000002ce947 */ /* 0x000fec0003800000 */
[----:B------:R-:W-:Y:S01]  /*09c0*/  @P2 IMAD.MOV.U32 R8, RZ, RZ, R14 ;  /* 0x000000ffff082224 */ /* 0x000fe200078e000e */
[----:B------:R-:W-:Y:S01]  /*09d0*/  LOP3.LUT R2, R2, 0x1f, RZ, 0xc0, !PT ;  /* 0x0000001f02027812 */ /* 0x000fe200078ec0ff */
[----:B------:R-:W-:Y:S02]  /*09e0*/  @P1 IMAD.MOV.U32 R8, RZ, RZ, R15 ;  /* 0x000000ffff081224 */ /* 0x000fe400078e000f */
[----:B------:R-:W-:Y:S01]  /*09f0*/  @P0 IMAD.MOV.U32 R8, RZ, RZ, R16 ;  /* 0x000000ffff080224 */ /* 0x000fe200078e0010 */
[----:B------:R-:W-:Y:S01]  /*0a00*/  ISETP.EQ.AND P0, PT, R9, 0x8, PT ;  /* 0x000000080900780c */ /* 0x000fe20003f02270 */
[----:B------:R-:W-:Y:S01]  /*0a10*/  @P3 IMAD.MOV.U32 R8, RZ, RZ, R17 ;  /* 0x000000ffff083224 */ /* 0x000fe200078e0011 */
[----:B------:R-:W-:Y:S01]  /*0a20*/  SHF.L.W.U32.HI R23, R3, R2, R23 ;  /* 0x0000000203177219 */ /* 0x000fe20000010e17 */
[----:B------:R-:W-:Y:S02]  /*0a30*/  @P5 IMAD.MOV.U32 R8, RZ, RZ, R18 ;  /* 0x000000ffff085224 */ /* 0x000fe400078e0012 */
[----:B------:R-:W-:-:S08]  /*0a40*/  @P4 IMAD.MOV.U32 R8, RZ, RZ, R19 ;  /* 0x000000ffff084224 */ /* 0x000fd000078e0013 */
[----:B------:R-:W-:-:S05]  /*0a50*/  @P0 IMAD.MOV.U32 R8, RZ, RZ, R21 ;  /* 0x000000ffff080224 */ /* 0x000fca00078e0015 */
[----:B------:R-:W-:-:S07]  /*0a60*/  SHF.L.W.U32.HI R3, R8, R2, R3 ;  /* 0x0000000208037219 */ /* 0x000fce0000010e03 */
.L_x_9:
[----:B------:R-:W-:Y:S05]  /*0a70*/  BSYNC.RECONVERGENT B2 ;  /* 0x0000000000027941 */ /* 0x000fea0003800200 */
.L_x_8:
[C---:B------:R-:W-:Y:S01]  /*0a80*/  SHF.L.W.U32.HI R21, R3.reuse, 0x2, R23 ;  /* 0x0000000203157819 */ /* 0x040fe20000010e17 */
[----:B------:R-:W-:Y:S01]  /*0a90*/  IMAD.SHL.U32 R3, R3, 0x4, RZ ;  /* 0x0000000403037824 */ /* 0x000fe200078e00ff */
[----:B------:R-:W-:Y:S01]  /*0aa0*/  UMOV UR4, 0x54442d19 ;  /* 0x54442d1900047882 */ /* 0x000fe20000000000 */
[----:B------:R-:W-:Y:S01]  /*0ab0*/  UMOV UR5, 0x3bf921fb ;  /* 0x3bf921fb00057882 */ /* 0x000fe20000000000 */
[----:B------:R-:W-:Y:S02]  /*0ac0*/  SHF.R.S32.HI R8, RZ, 0x1f, R21 ;  /* 0x0000001fff087819 */ /* 0x000fe40000011415 */
[----:B------:R-:W-:Y:S02]  /*0ad0*/  SHF.R.U32.HI R24, RZ, 0x1e, R23 ;  /* 0x0000001eff187819 */ /* 0x000fe40000011617 */
[C---:B------:R-:W-:Y:S02]  /*0ae0*/  LOP3.LUT R2, R8.reuse, R3, RZ, 0x3c, !PT ;  /* 0x0000000308027212 */ /* 0x040fe400078e3cff */
[----:B------:R-:W-:-:S02]  /*0af0*/  LOP3.LUT R3, R8, R21, RZ, 0x3c, !PT ;  /* 0x0000001508037212 */ /* 0x000fc400078e3cff */
[----:B------:R-:W-:Y:S02]  /*0b00*/  ISETP.GE.AND P0, PT, R0, RZ, PT ;  /* 0x000000ff0000720c */ /* 0x000fe40003f06270 */
[C---:B------:R-:W-:Y:S02]  /*0b10*/  LOP3.LUT R0, R21.reuse, R0, RZ, 0x3c, !PT ;  /* 0x0000000015007212 */ /* 0x040fe400078e3cff */
[----:B------:R-:W0:Y:S01]  /*0b20*/  I2F.F64.S64 R2, R2 ;  /* 0x0000000200027312 */ /* 0x000e220000301c00 */
[----:B------:R-:W-:Y:S02]  /*0b30*/  LEA.HI R21, R21, R24, RZ, 0x1 ;  /* 0x0000001815157211 */ /* 0x000fe400078f08ff */
[----:B------:R-:W-:-:S03]  /*0b40*/  ISETP.GE.AND P1, PT, R0, RZ, PT ;  /* 0x000000ff0000720c */ /* 0x000fc60003f26270 */
[----:B------:R-:W-:-:S05]  /*0b50*/  IMAD.MOV R0, RZ, RZ, -R21 ;  /* 0x000000ffff007224 */ /* 0x000fca00078e0a15 */
[----:B------:R-:W-:Y:S01]  /*0b60*/  @!P0 MOV R21, R0 ;  /* 0x0000000000158202 */ /* 0x000fe20000000f00 */
[----:B0-----:R-:W-:-:S10]  /*0b70*/  DMUL R8, R2, UR4 ;  /* 0x0000000402087c28 */ /* 0x001fd40008000000 */
[----:B------:R-:W0:Y:S02]  /*0b80*/  F2F.F32.F64 R8, R8 ;  /* 0x0000000800087310 */ /* 0x000e240000301000 */
[----:B0-----:R-:W-:-:S07]  /*0b90*/  FSEL R2, -R8, R8, !P1 ;  /* 0x0000000808027208 */ /* 0x001fce0004800100 */
.L_x_6:
[----:B0-----:R-:W-:Y:S05]  /*0ba0*/  BSYNC.RECONVERGENT B1 ;  /* 0x0000000000017941 */ /* 0x001fea0003800200 */
.L_x_5:
[----:B------:R-:W-:Y:S02]  /*0bb0*/  IMAD.MOV.U32 R0, RZ, RZ, 0x37cbac00 ;  /* 0x37cbac00ff007424 */ /* 0x000fe400078e00ff */
[----:B------:R-:W-:Y:S01]  /*0bc0*/  FMUL R3, R2, R2 ;  /* 0x0000000202037220 */ /* 0x000fe20000400000 */
[----:B------:R-:W-:Y:S01]  /*0bd0*/  LOP3.LUT R8, R21, 0x1, RZ, 0xc0, !PT ;  /* 0x0000000115087812 */ /* 0x000fe200078ec0ff */
[----:B------:R-:W-:Y:S02]  /*0be0*/  IMAD.MOV.U32 R24, RZ, RZ, 0x3c0885e4 ;  /* 0x3c0885e4ff187424 */ /* 0x000fe400078e00ff */
[----:B------:R-:W-:Y:S01]  /*0bf0*/  FMUL R22, R22, R5 ;  /* 0x0000000516167220 */ /* 0x000fe20000400000 */
[----:B------:R-:W-:Y:S01]  /*0c00*/  FFMA R0, R3, R0, -0.0013887860113754868507 ;  /* 0xbab607ed03007423 */ /* 0x000fe20000000000 */
[----:B------:R-:W-:Y:S01]  /*0c10*/  ISETP.NE.U32.AND P0, PT, R8, 0x1, PT ;  /* 0x000000010800780c */ /* 0x000fe20003f05070 */
[----:B------:R-:W-:Y:S02]  /*0c20*/  VIADD R21, R21, 0x1 ;  /* 0x0000000115157836 */ /* 0x000fe40000000000 */
[----:B------:R-:W-:Y:S01]  /*0c30*/  IMAD.MOV.U32 R9, RZ, RZ, 0x3e2aaaa8 ;  /* 0x3e2aaaa8ff097424 */ /* 0x000fe200078e00ff */
[----:B------:R-:W-:-:S02]  /*0c40*/  FSEL R8, R0, -0.00019574658654164522886, P0 ;  /* 0xb94d415300087808 */ /* 0x000fc40000000000 */
[----:B------:R-:W-:Y:S02]  /*0c50*/  FSEL R24, R24, 0.041666727513074874878, !P0 ;  /* 0x3d2aaabb18187808 */ /* 0x000fe40004000000 */
[----:B------:R-:W-:Y:S02]  /*0c60*/  LOP3.LUT P1, RZ, R21, 0x2, RZ, 0xc0, !PT ;  /* 0x0000000215ff7812 */ /* 0x000fe4000782c0ff */
[----:B------:R-:W-:Y:S01]  /*0c70*/  FSEL R0, R2, 1, !P0 ;  /* 0x3f80000002007808 */ /* 0x000fe20004000000 */
[----:B------:R-:W-:Y:S01]  /*0c80*/  FFMA R8, R3, R8, R24 ;  /* 0x0000000803087223 */ /* 0x000fe20000000018 */
[----:B------:R-:W-:-:S03]  /*0c90*/  FSEL R21, -R9, -0.4999999701976776123, !P0 ;  /* 0xbeffffff09157808 */ /* 0x000fc60004000100 */
[C---:B------:R-:W-:Y:S02]  /*0ca0*/  FFMA R9, R3.reuse, R0, RZ ;  /* 0x0000000003097223 */ /* 0x040fe400000000ff */
[----:B------:R-:W-:-:S04]  /*0cb0*/  FFMA R8, R3, R8, R21 ;  /* 0x0000000803087223 */ /* 0x000fc80000000015 */
[----:B------:R-:W-:-:S04]  /*0cc0*/  FFMA R9, R9, R8, R0 ;  /* 0x0000000809097223 */ /* 0x000fc80000000000 */
[----:B------:R-:W-:-:S04]  /*0cd0*/  @P1 FADD R9, RZ, -R9 ;  /* 0x80000009ff091221 */ /* 0x000fc80000000000 */
[----:B------:R-:W-:-:S05]  /*0ce0*/  FFMA R10, R9, -R22, R10 ;  /* 0x80000016090a7223 */ /* 0x000fca000000000a */
[----:B------:R-:W-:-:S13]  /*0cf0*/  FSETP.GEU.AND P0, PT, R10, RZ, PT ;  /* 0x000000ff0a00720b */ /* 0x000fda0003f0e000 */
[----:B------:R-:W-:Y:S05]  /*0d00*/  @!P0 BRA `(.L_x_10) ;  /* 0x0000000000e88947 */ /* 0x000fea0003800000 */
[----:B------:R-:W0:Y:S02]  /*0d10*/  LDCU UR4, c[0x0][0x3b4] ;  /* 0x00007680ff0477ac */ /* 0x000e240008000800 */
[----:B0-----:R-:W-:-:S13]  /*0d20*/  FSETP.GE.AND P0, PT, R10, UR4, PT ;  /* 0x000000040a007c0b */ /* 0x001fda000bf06000 */
[----:B------:R-:W-:Y:S05]  /*0d30*/  @P0 BRA `(.L_x_11) ;  /* 0x0000000000bc0947 */ /* 0x000fea0003800000 */
[----:B------:R-:W-:Y:S01]  /*0d40*/  SHF.R.U32.HI R3, RZ, 0x2, R6 ;  /* 0x00000002ff037819 */ /* 0x000fe20000011606 */
[----:B------:R-:W-:Y:S02]  /*0d50*/  IMAD.SHL.U32 R0, R11, 0x10, RZ ;  /* 0x000000100b007824 */ /* 0x000fe400078e00ff */
[----:B------:R-:W-:Y:S01]  /*0d60*/  IMAD.MOV.U32 R21, RZ, RZ, 0x2f800000 ;  /* 0x2f800000ff157424 */ /* 0x000fe200078e00ff */
[----:B------:R-:W-:-:S05]  /*0d70*/  LOP3.LUT R3, R3, R6, RZ, 0x3c, !PT ;  /* 0x0000000603037212 */ /* 0x000fca00078e3cff */
[----:B------:R-:W-:-:S05]  /*0d80*/  IMAD.SHL.U32 R2, R3, 0x2, RZ ;  /* 0x0000000203027824 */ /* 0x000fca00078e00ff */
[----:B------:R-:W-:-:S04]  /*0d90*/  LOP3.LUT R0, R3, R2, R0, 0x96, !PT ;  /* 0x0000000203007212 */ /* 0x000fc800078e9600 */
[----:B------:R-:W-:-:S04]  /*0da0*/  LOP3.LUT R8, R0, R11, RZ, 0x3c, !PT ;  /* 0x0000000b00087212 */ /* 0x000fc800078e3cff */
[----:B------:R-:W-:-:S04]  /*0db0*/  IADD3 R0, PT, PT, R4, 0xb0f8a, R8 ;  /* 0x000b0f8a04007810 */ /* 0x000fc80007ffe008 */
[----:B------:R-:W-:-:S05]  /*0dc0*/  I2FP.F32.U32 R0, R0 ;  /* 0x0000000000007245 */ /* 0x000fca0000201000 */
[----:B------:R-:W-:-:S05]  /*0dd0*/  FFMA R0, R0, R21, 1.1641532182693481445e-10 ;  /* 0x2f00000000007423 */ /* 0x000fca0000000015 */
[----:B------:R-:W-:-:S13]  /*0de0*/  FSETP.GEU.AND P0, PT, R0, R7, PT ;  /* 0x000000070000720b */ /* 0x000fda0003f0e000 */
[----:B------:R-:W-:Y:S05]  /*0df0*/  @!P0 BRA `(.L_x_12) ;  /* 0x0000000000488947 */ /* 0x000fea0003800000 */
[----:B------:R-:W-:Y:S01]  /*0e00*/  SHF.R.U32.HI R3, RZ, 0x2, R20 ;  /* 0x00000002ff037819 */ /* 0x000fe20000011614 */
[----:B------:R-:W-:Y:S01]  /*0e10*/  IMAD.SHL.U32 R0, R8, 0x10, RZ ;  /* 0x0000001008007824 */ /* 0x000fe200078e00ff */
[----:B------:R-:W-:Y:S01]  /*0e20*/  UMOV UR4, 0x54442d18 ;  /* 0x54442d1800047882 */ /* 0x000fe20000000000 */
[----:B------:R-:W-:Y:S01]  /*0e30*/  VIADD R4, R4, 0x10974f ;  /* 0x0010974f04047836 */ /* 0x000fe20000000000 */
[----:B------:R-:W-:Y:S01]  /*0e40*/  LOP3.LUT R3, R3, R20, RZ, 0x3c, !PT ;  /* 0x0000001403037212 */ /* 0x000fe200078e3cff */
[----:B------:R-:W-:Y:S01]  /*0e50*/  UMOV UR5, 0x400921fb ;  /* 0x400921fb00057882 */ /* 0x000fe20000000000 */
[----:B------:R-:W-:Y:S02]  /*0e60*/  IMAD.MOV.U32 R6, RZ, RZ, R13 ;  /* 0x000000ffff067224 */ /* 0x000fe400078e000d */
[----:B------:R-:W-:Y:S02]  /*0e70*/  IMAD.MOV.U32 R20, RZ, RZ, R11 ;  /* 0x000000ffff147224 */ /* 0x000fe400078e000b */
[----:B------:R-:W-:-:S05]  /*0e80*/  IMAD.SHL.U32 R2, R3, 0x2, RZ ;  /* 0x0000000203027824 */ /* 0x000fca00078e00ff */
[----:B------:R-:W-:-:S04]  /*0e90*/  LOP3.LUT R3, R3, R2, R0, 0x96, !PT ;  /* 0x0000000203037212 */ /* 0x000fc800078e9600 */
[----:B------:R-:W-:-:S04]  /*0ea0*/  LOP3.LUT R9, R3, R8, RZ, 0x3c, !PT ;  /* 0x0000000803097212 */ /* 0x000fc800078e3cff */
[----:B------:R-:W-:-:S04]  /*0eb0*/  IADD3 R0, PT, PT, R9, R4, RZ ;  /* 0x0000000409007210 */ /* 0x000fc80007ffe0ff */
[----:B------:R-:W-:-:S05]  /*0ec0*/  I2FP.F32.U32 R0, R0 ;  /* 0x0000000000007245 */ /* 0x000fca0000201000 */
[----:B------:R-:W-:-:S04]  /*0ed0*/  FFMA R21, R0, R21, 1.1641532182693481445e-10 ;  /* 0x2f00000000157423 */ /* 0x000fc80000000015 */
[----:B------:R-:W0:Y:S02]  /*0ee0*/  F2F.F64.F32 R2, R21 ;  /* 0x0000001500027310 */ /* 0x000e240000201800 */
[----:B0-----:R-:W-:-:S06]  /*0ef0*/  DMUL R2, R2, UR4 ;  /* 0x0000000402027c28 */ /* 0x001fcc0008000000 */
[----:B------:R1:W2:Y:S01]  /*0f00*/  F2F.F32.F64 R0, R2 ;  /* 0x0000000200007310 */ /* 0x0002a20000301000 */
[----:B------:R-:W-:Y:S05]  /*0f10*/  BRA `(.L_x_13) ;  /* 0xfffffff000e87947 */ /* 0x000fea000383ffff */
.L_x_12:
[----:B------:R-:W-:Y:S05]  /*0f20*/  BSYNC.RECONVERGENT B0 ;  /* 0x0000000000007941 */ /* 0x000fea0003800200 */
.L_x_4:
[----:B------:R-:W0:Y:S01]  /*0f30*/  S2R R5, SR_LANEID ;  /* 0x0000000000057919 */ /* 0x000e220000000000 */
[----:B------:R-:W-:Y:S01]  /*0f40*/  VOTEU.ANY UR4, UPT, PT ;  /* 0x0000000000047886 */ /* 0x000fe200038e0100 */
[----:B------:R-:W1:Y:S01]  /*0f50*/  LDC.64 R2, c[0x0][0x398] ;  /* 0x0000e600ff027b82 */ /* 0x000e620000000a00 */
[----:B------:R-:W0:Y:S08]  /*0f60*/  FLO.U32 R0, UR4 ;  /* 0x0000000400007d00 */ /* 0x000e3000080e0000 */
[----:B------:R-:W1:Y:S01]  /*0f70*/  POPC R9, UR4 ;  /* 0x0000000400097d09 */ /* 0x000e620008000000 */
[----:B0-----:R-:W-:Y:S01]  /*0f80*/  ISETP.EQ.U32.AND P0, PT, R0, R5, PT ;  /* 0x000000050000720c */ /* 0x001fe20003f02070 */
[----:B------:R-:W0:Y:S01]  /*0f90*/  S2R R6, SR_LTMASK ;  /* 0x0000000000067919 */ /* 0x000e220000003900 */
[----:B------:R-:W2:Y:S11]  /*0fa0*/  LDC.64 R4, c[0x0][0x3a0] ;  /* 0x0000e800ff047b82 */ /* 0x000eb60000000a00 */
[----:B-1----:R-:W3:Y:S01]  /*0fb0*/  @P0 ATOMG.E.ADD.STRONG.GPU PT, R3, desc[UR6][R2.64], R9 ;  /* 0x80000009020309a8 */ /* 0x002ee200081ef106 */
[----:B0-----:R-:W-:-:S06]  /*0fc0*/  LOP3.LUT R6, R6, UR4, RZ, 0xc0, !PT ;  /* 0x0000000406067c12 */ /* 0x001fcc000f8ec0ff */
[----:B------:R-:W0:Y:S01]  /*0fd0*/  POPC R6, R6 ;  /* 0x0000000600067309 */ /* 0x000e220000000000 */
[----:B---3--:R-:W0:Y:S02]  /*0fe0*/  SHFL.IDX PT, R7, R3, R0, 0x1f ;  /* 0x00001f0003077589 */ /* 0x008e2400000e0000 */
[----:B0-----:R-:W-:-:S04]  /*0ff0*/  IMAD.IADD R7, R7, 0x1, R6 ;  /* 0x0000000107077824 */ /* 0x001fc800078e0206 */
[----:B--2---:R-:W-:-:S05]  /*1000*/  IMAD.WIDE R4, R7, 0x4, R4 ;  /* 0x0000000407047825 */ /* 0x004fca00078e0204 */
[----:B------:R-:W-:Y:S01]  /*1010*/  STG.E desc[UR6][R4.64], R10 ;  /* 0x0000000a04007986 */ /* 0x000fe2000c101906 */
[----:B------:R-:W-:Y:S05]  /*1020*/  EXIT ;  /* 0x000000000000794d */ /* 0x000fea0003800000 */
.L_x_11:
[----:B------:R-:W0:Y:S01]  /*1030*/  S2R R0, SR_LANEID ;  /* 0x0000000000007919 */ /* 0x000e220000000000 */
[----:B------:R-:W1:Y:S01]  /*1040*/  LDC.64 R2, c[0x0][0x390] ;  /* 0x0000e400ff027b82 */ /* 0x000e620000000a00 */
[----:B------:R-:W-:Y:S02]  /*1050*/  VOTEU.ANY UR4, UPT, PT ;  /* 0x0000000000047886 */ /* 0x000fe400038e0100 */
[----:B------:R-:W-:Y:S02]  /*1060*/  UFLO.U32 UR5, UR4 ;  /* 0x00000004000572bd */ /* 0x000fe400080e0000 */
[----:B------:R-:W1:Y:S04]  /*1070*/  POPC R5, UR4 ;  /* 0x0000000400057d09 */ /* 0x000e680008000000 */
[----:B0-----:R-:W-:-:S13]  /*1080*/  ISETP.EQ.U32.AND P0, PT, R0, UR5, PT ;  /* 0x0000000500007c0c */ /* 0x001fda000bf02070 */
[----:B-1----:R-:W-:Y:S01]  /*1090*/  @P0 REDG.E.ADD.STRONG.GPU desc[UR6][R2.64], R5 ;  /* 0x000000050200098e */ /* 0x002fe2000c12e106 */
[----:B------:R-:W-:Y:S05]  /*10a0*/  EXIT ;  /* 0x000000000000794d */ /* 0x000fea0003800000 */
.L_x_10:
        /* <DEDUP_REMOVED lines=8> */
        .weak           $__internal_0_$__cuda_sm20_rcp_rn_f32_slowpath
        .type           $__internal_0_$__cuda_sm20_rcp_rn_f32_slowpath,@function
        .size           $__internal_0_$__cuda_sm20_rcp_rn_f32_slowpath,($__internal_1_$__cuda_sm3x_div_rn_noftz_f32_slowpath - $__internal_0_$__cuda_sm20_rcp_rn_f32_slowpath)
$__internal_0_$__cuda_sm20_rcp_rn_f32_slowpath:
[----:B------:R-:W0:Y:S02]  /*1130*/  LDC R0, c[0x0][0x3a8] ;  /* 0x0000ea00ff007b82 */ /* 0x000e240000000800 */
[----:B0-----:R-:W-:-:S05]  /*1140*/  IMAD.SHL.U32 R5, R0, 0x2, RZ ;  /* 0x0000000200057824 */ /* 0x001fca00078e00ff */
[----:B------:R-:W-:-:S04]  /*1150*/  SHF.R.U32.HI R3, RZ, 0x18, R5 ;  /* 0x00000018ff037819 */ /* 0x000fc80000011605 */
[----:B------:R-:W-:-:S13]  /*1160*/  ISETP.NE.U32.AND P0, PT, R3, RZ, PT ;  /* 0x000000ff0300720c */ /* 0x000fda0003f05070 */
[----:B------:R-:W-:Y:S05]  /*1170*/  @P0 BRA `(.L_x_14) ;  /* 0x0000000000280947 */ /* 0x000fea0003800000 */
[----:B------:R-:W-:-:S13]  /*1180*/  ISETP.NE.AND P0, PT, R5, RZ, PT ;  /* 0x000000ff0500720c */ /* 0x000fda0003f05270 */
[----:B------:R2:W3:Y:S01]  /*1190*/  @!P0 MUFU.RCP R3, R0 ;  /* 0x0000000000038308 */ /* 0x0004e20000001000 */
[----:B------:R-:W-:Y:S05]  /*11a0*/  @!P0 BRA `(.L_x_15) ;  /* 0x0000000000a48947 */ /* 0x000fea0003800000 */
[----:B------:R-:W-:-:S04]  /*11b0*/  FFMA R5, R0, 1.84467440737095516160e+19, RZ ;  /* 0x5f80000000057823 */ /* 0x000fc800000000ff */
[----:B--2---:R-:W3:Y:S02]  /*11c0*/  MUFU.RCP R0, R5 ;  /* 0x0000000500007308 */ /* 0x004ee40000001000 */
[----:B---3--:R-:W-:-:S04]  /*11d0*/  FFMA R3, R5, R0, -1 ;  /* 0xbf80000005037423 */ /* 0x008fc80000000000 */
[----:B------:R-:W-:-:S04]  /*11e0*/  FADD.FTZ R3, -R3, -RZ ;  /* 0x800000ff03037221 */ /* 0x000fc80000010100 */
[----:B------:R-:W-:-:S04]  /*11f0*/  FFMA R0, R0, R3, R0 ;  /* 0x0000000300007223 */ /* 0x000fc80000000000 */
[----:B------:R-:W-:Y:S01]  /*1200*/  FFMA R3, R0, 1.84467440737095516160e+19, RZ ;  /* 0x5f80000000037823 */ /* 0x000fe200000000ff */
[----:B------:R-:W-:Y:S06]  /*1210*/  BRA `(.L_x_15) ;  /* 0x0000000000887947 */ /* 0x000fec0003800000 */
.L_x_14:
[----:B------:R-:W-:-:S05]  /*1220*/  VIADD R5, R3, 0xffffff03 ;  /* 0xffffff0303057836 */ /* 0x000fca0000000000 */
[----:B------:R-:W-:-:S13]  /*1230*/  ISETP.GT.U32.AND P0, PT, R5, 0x1, PT ;  /* 0x000000010500780c */ /* 0x000fda0003f04070 */
[----:B------:R-:W-:Y:S05]  /*1240*/  @P0 BRA `(.L_x_16) ;  /* 0x0000000000780947 */ /* 0x000fea0003800000 */
[----:B------:R-:W-:Y:S01]  /*1250*/  LOP3.LUT R7, R0, 0x7fffff, RZ, 0xc0, !PT ;  /* 0x007fffff00077812 */ /* 0x000fe200078ec0ff */
[----:B------:R-:W-:Y:S02]  /*1260*/  IMAD.MOV.U32 R14, RZ, RZ, 0x3 ;  /* 0x00000003ff0e7424 */ /* 0x000fe400078e00ff */
[----:B------:R-:W-:Y:S01]  /*1270*/  VIADD R3, R3, 0xffffff04 ;  /* 0xffffff0403037836 */ /* 0x000fe20000000000 */
[----:B------:R-:W-:Y:S02]  /*1280*/  LOP3.LUT R7, R7, 0x3f800000, RZ, 0xfc, !PT ;  /* 0x3f80000007077812 */ /* 0x000fe400078efcff */
[----:B------:R-:W-:Y:S02]  /*1290*/  SHF.L.U32 R13, R14, R5, RZ ;  /* 0x000000050e0d7219 */ /* 0x000fe400000006ff */
[----:B------:R-:W0:Y:S02]  /*12a0*/  MUFU.RCP R8, R7 ;  /* 0x0000000700087308 */ /* 0x000e240000001000 */
[----:B0-----:R-:W-:-:S04]  /*12b0*/  FFMA R10, R7, R8, -1 ;  /* 0xbf800000070a7423 */ /* 0x001fc80000000008 */
[----:B------:R-:W-:-:S04]  /*12c0*/  FADD.FTZ R11, -R10, -RZ ;  /* 0x800000ff0a0b7221 */ /* 0x000fc80000010100 */
[CCC-:B------:R-:W-:Y:S01]  /*12d0*/  FFMA.RM R10, R8.reuse, R11.reuse, R8.reuse ;  /* 0x0000000b080a7223 */ /* 0x1c0fe20000004008 */
[----:B------:R-:W-:-:S04]  /*12e0*/  FFMA.RP R11, R8, R11, R8 ;  /* 0x0000000b080b7223 */ /* 0x000fc80000008008 */
[C---:B------:R-:W-:Y:S02]  /*12f0*/  LOP3.LUT R8, R10.reuse, 0x7fffff, RZ, 0xc0, !PT ;  /* 0x007fffff0a087812 */ /* 0x040fe400078ec0ff */
[----:B------:R-:W-:Y:S02]  /*1300*/  FSETP.NEU.FTZ.AND P0, PT, R10, R11, PT ;  /* 0x0000000b0a00720b */ /* 0x000fe40003f1d000 */
[----:B------:R-:W-:Y:S02]  /*1310*/  LOP3.LUT R8, R8, 0x800000, RZ, 0xfc, !PT ;  /* 0x0080000008087812 */ /* 0x000fe400078efcff */
[----:B------:R-:W-:Y:S02]  /*1320*/  SEL R10, RZ, 0xffffffff, !P0 ;  /* 0xffffffffff0a7807 */ /* 0x000fe40004000000 */
[----:B------:R-:W-:Y:S02]  /*1330*/  LOP3.LUT R14, R13, R8, RZ, 0xc0, !PT ;  /* 0x000000080d0e7212 */ /* 0x000fe400078ec0ff */
[----:B------:R-:W-:Y:S01]  /*1340*/  SHF.R.U32.HI R3, RZ, R3, R8 ;  /* 0x00000003ff037219 */ /* 0x000fe20000011608 */
[----:B------:R-:W-:Y:S01]  /*1350*/  IMAD.MOV R10, RZ, RZ, -R10 ;  /* 0x000000ffff0a7224 */ /* 0x000fe200078e0a0a */
[----:B------:R-:W-:-:S04]  /*1360*/  SHF.R.U32.HI R14, RZ, R5, R14 ;  /* 0x00000005ff0e7219 */ /* 0x000fc8000001160e */
[----:B------:R-:W-:Y:S02]  /*1370*/  LOP3.LUT P1, RZ, R10, R5, R8, 0xf8, !PT ;  /* 0x000000050aff7212 */ /* 0x000fe4000782f808 */
[C---:B------:R-:W-:Y:S02]  /*1380*/  LOP3.LUT P0, RZ, R14.reuse, 0x1, RZ, 0xc0, !PT ;  /* 0x000000010eff7812 */ /* 0x040fe4000780c0ff */
[----:B------:R-:W-:-:S04]  /*1390*/  LOP3.LUT P2, RZ, R14, 0x2, RZ, 0xc0, !PT ;  /* 0x000000020eff7812 */ /* 0x000fc8000784c0ff */
[----:B------:R-:W-:Y:S02]  /*13a0*/  PLOP3.LUT P0, PT, P0, P1, P2, 0xe0, 0x0 ;  /* 0x000000000000781c */ /* 0x000fe40000703c20 */
[----:B------:R-:W-:Y:S02]  /*13b0*/  LOP3.LUT P1, RZ, R0, 0x7fffff, RZ, 0xc0, !PT ;  /* 0x007fffff00ff7812 */ /* 0x000fe4000782c0ff */
[----:B------:R-:W-:-:S05]  /*13c0*/  SEL R5, RZ, 0x1, !P0 ;  /* 0x00000001ff057807 */ /* 0x000fca0004000000 */
[----:B------:R-:W-:-:S05]  /*13d0*/  IMAD.MOV R5, RZ, RZ, -R5 ;  /* 0x000000ffff057224 */ /* 0x000fca00078e0a05 */
[----:B------:R-:W-:-:S13]  /*13e0*/  ISETP.GE.AND P0, PT, R5, RZ, PT ;  /* 0x000000ff0500720c */ /* 0x000fda0003f06270 */
[----:B------:R-:W-:-:S05]  /*13f0*/  @!P0 VIADD R3, R3, 0x1 ;  /* 0x0000000103038836 */ /* 0x000fca0000000000 */
[----:B------:R-:W-:-:S04]  /*1400*/  @!P1 SHF.L.U32 R3, R3, 0x1, RZ ;  /* 0x0000000103039819 */ /* 0x000fc800000006ff */
[----:B------:R-:W-:Y:S01]  /*1410*/  LOP3.LUT R3, R3, 0x80000000, R0, 0xf8, !PT ;  /* 0x8000000003037812 */ /* 0x000fe200078ef800 */
[----:B------:R-:W-:Y:S06]  /*1420*/  BRA `(.L_x_15) ;  /* 0x0000000000047947 */ /* 0x000fec0003800000 */
.L_x_16:
[----:B------:R0:W1:Y:S02]  /*1430*/  MUFU.RCP R3, R0 ;  /* 0x0000000000037308 */ /* 0x0000640000001000 */
.L_x_15:
[----:B-1-3--:R-:W-:Y:S02]  /*1440*/  IMAD.MOV.U32 R5, RZ, RZ, R3 ;  /* 0x000000ffff057224 */ /* 0x00afe400078e0003 */
[----:B------:R-:W-:-:S04]  /*1450*/  IMAD.MOV.U32 R3, RZ, RZ, 0x0 ;  /* 0x00000000ff037424 */ /* 0x000fc800078e00ff */
[----:B0-2---:R-:W-:Y:S05]  /*1460*/  RET.REL.NODEC R2 `(_Z11neutron_gpuiPiS_S_Pfffff) ;  /* 0xffffffe802e47950 */ /* 0x005fea0003c3ffff */
        .weak           $__internal_1_$__cuda_sm3x_div_rn_noftz_f32_slowpath
        .type           $__internal_1_$__cuda_sm3x_div_rn_noftz_f32_slowpath,@function
        .size           $__internal_1_$__cuda_sm3x_div_rn_noftz_f32_slowpath,(.L_x_27 - $__internal_1_$__cuda_sm3x_div_rn_noftz_f32_slowpath)
$__internal_1_$__cuda_sm3x_div_rn_noftz_f32_slowpath:
[----:B------:R-:W0:Y:S08]  /*1470*/  LDC.64 R2, c[0x0][0x3a8] ;  /* 0x0000ea00ff027b82 */ /* 0x000e300000000a00 */
[----:B------:R-:W1:Y:S08]  /*1480*/  LDC R11, c[0x0][0x3ac] ;  /* 0x0000eb00ff0b7b82 */ /* 0x000e700000000800 */
[----:B------:R-:W2:Y:S01]  /*1490*/  LDC R14, c[0x0][0x3a8] ;  /* 0x0000ea00ff0e7b82 */ /* 0x000ea20000000800 */
[----:B0-----:R-:W-:-:S02]  /*14a0*/  SHF.R.U32.HI R7, RZ, 0x17, R2 ;  /* 0x00000017ff077819 */ /* 0x001fc40000011602 */
[----:B------:R-:W-:Y:S02]  /*14b0*/  SHF.R.U32.HI R0, RZ, 0x17, R3 ;  /* 0x00000017ff007819 */ /* 0x000fe40000011603 */
[----:B------:R-:W-:Y:S02]  /*14c0*/  LOP3.LUT R10, R7, 0xff, RZ, 0xc0, !PT ;  /* 0x000000ff070a7812 */ /* 0x000fe400078ec0ff */
[----:B------:R-:W-:-:S03]  /*14d0*/  LOP3.LUT R0, R0, 0xff, RZ, 0xc0, !PT ;  /* 0x000000ff00007812 */ /* 0x000fc600078ec0ff */
[----:B------:R-:W-:Y:S02]  /*14e0*/  VIADD R15, R10, 0xffffffff ;  /* 0xffffffff0a0f7836 */ /* 0x000fe40000000000 */
[----:B------:R-:W-:-:S03]  /*14f0*/  VIADD R13, R0, 0xffffffff ;  /* 0xffffffff000d7836 */ /* 0x000fc60000000000 */
[----:B------:R-:W-:-:S04]  /*1500*/  ISETP.GT.U32.AND P0, PT, R15, 0xfd, PT ;  /* 0x000000fd0f00780c */ /* 0x000fc80003f04070 */
[----:B------:R-:W-:-:S13]  /*1510*/  ISETP.GT.U32.OR P0, PT, R13, 0xfd, P0 ;  /* 0x000000fd0d00780c */ /* 0x000fda0000704470 */
[----:B------:R-:W-:Y:S01]  /*1520*/  @!P0 IMAD.MOV.U32 R7, RZ, RZ, RZ ;  /* 0x000000ffff078224 */ /* 0x000fe200078e00ff */
[----:B-12---:R-:W-:Y:S06]  /*1530*/  @!P0 BRA `(.L_x_17) ;  /* 0x00000000005c8947 */ /* 0x006fec0003800000 */
[----:B------:R-:W-:Y:S02]  /*1540*/  FSETP.GTU.FTZ.AND P0, PT, |R3|, +INF , PT ;  /* 0x7f8000000300780b */ /* 0x000fe40003f1c200 */
[----:B------:R-:W-:-:S04]  /*1550*/  FSETP.GTU.FTZ.AND P1, PT, |R2|, +INF , PT ;  /* 0x7f8000000200780b */ /* 0x000fc80003f3c200 */
[----:B------:R-:W-:-:S13]  /*1560*/  PLOP3.LUT P0, PT, P0, P1, PT, 0xf8, 0x8f ;  /* 0x00000000008f781c */ /* 0x000fda0000703f70 */
[----:B------:R-:W-:Y:S05]  /*1570*/  @P0 BRA `(.L_x_18) ;  /* 0x0000000400440947 */ /* 0x000fea0003800000 */
[----:B------:R-:W-:-:S13]  /*1580*/  LOP3.LUT P0, RZ, R14, 0x7fffffff, R11, 0xc8, !PT ;  /* 0x7fffffff0eff7812 */ /* 0x000fda000780c80b */
[----:B------:R-:W-:Y:S05]  /*1590*/  @!P0 BRA `(.L_x_19) ;  /* 0x0000000400348947 */ /* 0x000fea0003800000 */
[C---:B------:R-:W-:Y:S02]  /*15a0*/  FSETP.NEU.FTZ.AND P2, PT, |R3|.reuse, +INF , PT ;  /* 0x7f8000000300780b */ /* 0x040fe40003f5d200 */
[----:B------:R-:W-:Y:S02]  /*15b0*/  FSETP.NEU.FTZ.AND P0, PT, |R2|, +INF , PT ;  /* 0x7f8000000200780b */ /* 0x000fe40003f1d200 */
[----:B------:R-:W-:-:S11]  /*15c0*/  FSETP.NEU.FTZ.AND P1, PT, |R3|, +INF , PT ;  /* 0x7f8000000300780b */ /* 0x000fd60003f3d200 */
[----:B------:R-:W-:Y:S05]  /*15d0*/  @!P0 BRA !P2, `(.L_x_19) ;  /* 0x0000000400248947 */ /* 0x000fea0005000000 */
[----:B------:R-:W-:-:S04]  /*15e0*/  LOP3.LUT P2, RZ, R11, 0x7fffffff, RZ, 0xc0, !PT ;  /* 0x7fffffff0bff7812 */ /* 0x000fc8000784c0ff */
[----:B------:R-:W-:-:S13]  /*15f0*/  PLOP3.LUT P0, PT, P0, P2, PT, 0x2f, 0xf2 ;  /* 0x0000000000f2781c */ /* 0x000fda0000704577 */
[----:B------:R-:W-:Y:S05]  /*1600*/  @P0 BRA `(.L_x_20) ;  /* 0x0000000400100947 */ /* 0x000fea0003800000 */
[----:B------:R-:W-:-:S04]  /*1610*/  LOP3.LUT P0, RZ, R14, 0x7fffffff, RZ, 0xc0, !PT ;  /* 0x7fffffff0eff7812 */ /* 0x000fc8000780c0ff */
[----:B------:R-:W-:-:S13]  /*1620*/  PLOP3.LUT P0, PT, P1, P0, PT, 0x2f, 0xf2 ;  /* 0x0000000000f2781c */ /* 0x000fda0000f00577 */
[----:B------:R-:W-:Y:S05]  /*1630*/  @P0 BRA `(.L_x_21) ;  /* 0x0000000000f80947 */ /* 0x000fea0003800000 */
[----:B------:R-:W-:Y:S02]  /*1640*/  ISETP.GE.AND P0, PT, R13, RZ, PT ;  /* 0x000000ff0d00720c */ /* 0x000fe40003f06270 */
[----:B------:R-:W-:-:S11]  /*1650*/  ISETP.GE.AND P1, PT, R15, RZ, PT ;  /* 0x000000ff0f00720c */ /* 0x000fd60003f26270 */
[----:B------:R-:W-:Y:S02]  /*1660*/  @P0 IMAD.MOV.U32 R7, RZ, RZ, RZ ;  /* 0x000000ffff070224 */ /* 0x000fe400078e00ff */
[----:B------:R-:W-:Y:S01]  /*1670*/  @!P0 FFMA R11, R3, 1.84467440737095516160e+19, RZ ;  /* 0x5f800000030b8823 */ /* 0x000fe200000000ff */
[----:B------:R-:W-:Y:S02]  /*1680*/  @!P0 IMAD.MOV.U32 R7, RZ, RZ, -0x40 ;  /* 0xffffffc0ff078424 */ /* 0x000fe400078e00ff */
[----:B------:R-:W-:Y:S02]  /*1690*/  @!P1 FFMA R14, R2, 1.84467440737095516160e+19, RZ ;  /* 0x5f800000020e9823 */ /* 0x000fe400000000ff */
[----:B------:R-:W-:-:S07]  /*16a0*/  @!P1 VIADD R7, R7, 0x40 ;  /* 0x0000004007079836 */ /* 0x000fce0000000000 */
.L_x_17:
[----:B------:R-:W-:Y:S01]  /*16b0*/  LEA R3, R10, 0xc0800000, 0x17 ;  /* 0xc08000000a037811 */ /* 0x000fe200078eb8ff */
[----:B------:R-:W-:-:S04]  /*16c0*/  VIADD R2, R0, 0xffffff81 ;  /* 0xffffff8100027836 */ /* 0x000fc80000000000 */
[----:B------:R-:W-:Y:S01]  /*16d0*/  IMAD.IADD R3, R14, 0x1, -R3 ;  /* 0x000000010e037824 */ /* 0x000fe200078e0a03 */
[C---:B------:R-:W-:Y:S01]  /*16e0*/  IADD3 R10, PT, PT, R2.reuse, 0x7f, -R10 ;  /* 0x0000007f020a7810 */ /* 0x040fe20007ffe80a */
[----:B------:R-:W-:Y:S02]  /*16f0*/  IMAD R0, R2, -0x800000, R11 ;  /* 0xff80000002007824 */ /* 0x000fe400078e020b */
[----:B------:R-:W0:Y:S01]  /*1700*/  MUFU.RCP R13, R3 ;  /* 0x00000003000d7308 */ /* 0x000e220000001000 */
[----:B------:R-:W-:Y:S01]  /*1710*/  FADD.FTZ R15, -R3, -RZ ;  /* 0x800000ff030f7221 */ /* 0x000fe20000010100 */
[----:B------:R-:W-:-:S03]  /*1720*/  IADD3 R7, PT, PT, R10, R7, RZ ;  /* 0x000000070a077210 */ /* 0x000fc60007ffe0ff */
[----:B0-----:R-:W-:-:S04]  /*1730*/  FFMA R14, R13, R15, 1 ;  /* 0x3f8000000d0e7423 */ /* 0x001fc8000000000f */
[----:B------:R-:W-:-:S04]  /*1740*/  FFMA R16, R13, R14, R13 ;  /* 0x0000000e0d107223 */ /* 0x000fc8000000000d */
[----:B------:R-:W-:-:S04]  /*1750*/  FFMA R11, R0, R16, RZ ;  /* 0x00000010000b7223 */ /* 0x000fc800000000ff */
[----:B------:R-:W-:-:S04]  /*1760*/  FFMA R14, R15, R11, R0 ;  /* 0x0000000b0f0e7223 */ /* 0x000fc80000000000 */
[----:B------:R-:W-:-:S04]  /*1770*/  FFMA R11, R16, R14, R11 ;  /* 0x0000000e100b7223 */ /* 0x000fc8000000000b */
[----:B------:R-:W-:-:S04]  /*1780*/  FFMA R14, R15, R11, R0 ;  /* 0x0000000b0f0e7223 */ /* 0x000fc80000000000 */
[----:B------:R-:W-:-:S05]  /*1790*/  FFMA R0, R16, R14, R11 ;  /* 0x0000000e10007223 */ /* 0x000fca000000000b */
[----:B------:R-:W-:-:S04]  /*17a0*/  SHF.R.U32.HI R2, RZ, 0x17, R0 ;  /* 0x00000017ff027819 */ /* 0x000fc80000011600 */
[----:B------:R-:W-:-:S05]  /*17b0*/  LOP3.LUT R2, R2, 0xff, RZ, 0xc0, !PT ;  /* 0x000000ff02027812 */ /* 0x000fca00078ec0ff */
[----:B------:R-:W-:-:S04]  /*17c0*/  IMAD.IADD R13, R2, 0x1, R7 ;  /* 0x00000001020d7824 */ /* 0x000fc800078e0207 */
[----:B------:R-:W-:-:S05]  /*17d0*/  VIADD R2, R13, 0xffffffff ;  /* 0xffffffff0d027836 */ /* 0x000fca0000000000 */
[----:B------:R-:W-:-:S13]  /*17e0*/  ISETP.GE.U32.AND P0, PT, R2, 0xfe, PT ;  /* 0x000000fe0200780c */ /* 0x000fda0003f06070 */
[----:B------:R-:W-:Y:S05]  /*17f0*/  @!P0 BRA `(.L_x_22) ;  /* 0x0000000000808947 */ /* 0x000fea0003800000 */
[----:B------:R-:W-:-:S13]  /*1800*/  ISETP.GT.AND P0, PT, R13, 0xfe, PT ;  /* 0x000000fe0d00780c */ /* 0x000fda0003f04270 */
[----:B------:R-:W-:Y:S05]  /*1810*/  @P0 BRA `(.L_x_23) ;  /* 0x00000000006c0947 */ /* 0x000fea0003800000 */
[----:B------:R-:W-:-:S13]  /*1820*/  ISETP.GE.AND P0, PT, R13, 0x1, PT ;  /* 0x000000010d00780c */ /* 0x000fda0003f06270 */
[----:B------:R-:W-:Y:S05]  /*1830*/  @P0 BRA `(.L_x_24) ;  /* 0x0000000000980947 */ /* 0x000fea0003800000 */
[----:B------:R-:W-:Y:S02]  /*1840*/  ISETP.GE.AND P0, PT, R13, -0x18, PT ;  /* 0xffffffe80d00780c */ /* 0x000fe40003f06270 */
[----:B------:R-:W-:-:S11]  /*1850*/  LOP3.LUT R0, R0, 0x80000000, RZ, 0xc0, !PT ;  /* 0x8000000000007812 */ /* 0x000fd600078ec0ff */
[----:B------:R-:W-:Y:S05]  /*1860*/  @!P0 BRA `(.L_x_24) ;  /* 0x00000000008c8947 */ /* 0x000fea0003800000 */
[CCC-:B------:R-:W-:Y:S01]  /*1870*/  FFMA.RZ R2, R16.reuse, R14.reuse, R11.reuse ;  /* 0x0000000e10027223 */ /* 0x1c0fe2000000c00b */
[C---:B------:R-:W-:Y:S02]  /*1880*/  VIADD R10, R13.reuse, 0x20 ;  /* 0x000000200d0a7836 */ /* 0x040fe40000000000 */
[-CC-:B------:R-:W-:Y:S01]  /*1890*/  FFMA.RM R3, R16, R14.reuse, R11.reuse ;  /* 0x0000000e10037223 */ /* 0x180fe2000000400b */
[C---:B------:R-:W-:Y:S02]  /*18a0*/  ISETP.NE.AND P2, PT, R13.reuse, RZ, PT ;  /* 0x000000ff0d00720c */ /* 0x040fe40003f45270 */
[----:B------:R-:W-:Y:S01]  /*18b0*/  LOP3.LUT R7, R2, 0x7fffff, RZ, 0xc0, !PT ;  /* 0x007fffff02077812 */ /* 0x000fe200078ec0ff */
[----:B------:R-:W-:Y:S01]  /*18c0*/  FFMA.RP R2, R16, R14, R11 ;  /* 0x0000000e10027223 */ /* 0x000fe2000000800b */
[----:B------:R-:W-:Y:S01]  /*18d0*/  IMAD.MOV R11, RZ, RZ, -R13 ;  /* 0x000000ffff0b7224 */ /* 0x000fe200078e0a0d */
[----:B------:R-:W-:Y:S02]  /*18e0*/  ISETP.NE.AND P1, PT, R13, RZ, PT ;  /* 0x000000ff0d00720c */ /* 0x000fe40003f25270 */
[----:B------:R-:W-:-:S02]  /*18f0*/  LOP3.LUT R7, R7, 0x800000, RZ, 0xfc, !PT ;  /* 0x0080000007077812 */ /* 0x000fc400078efcff */
[----:B------:R-:W-:Y:S02]  /*1900*/  FSETP.NEU.FTZ.AND P0, PT, R2, R3, PT ;  /* 0x000000030200720b */ /* 0x000fe40003f1d000 */
[----:B------:R-:W-:Y:S02]  /*1910*/  SHF.L.U32 R10, R7, R10, RZ ;  /* 0x0000000a070a7219 */ /* 0x000fe400000006ff */
[----:B------:R-:W-:Y:S02]  /*1920*/  SEL R2, R11, RZ, P2 ;  /* 0x000000ff0b027207 */ /* 0x000fe40001000000 */
[----:B------:R-:W-:Y:S02]  /*1930*/  ISETP.NE.AND P1, PT, R10, RZ, P1 ;  /* 0x000000ff0a00720c */ /* 0x000fe40000f25270 */
[----:B------:R-:W-:Y:S02]  /*1940*/  SHF.R.U32.HI R2, RZ, R2, R7 ;  /* 0x00000002ff027219 */ /* 0x000fe40000011607 */
[----:B------:R-:W-:-:S02]  /*1950*/  PLOP3.LUT P0, PT, P0, P1, PT, 0xf8, 0x8f ;  /* 0x00000000008f781c */ /* 0x000fc40000703f70 */
[----:B------:R-:W-:Y:S02]  /*1960*/  SHF.R.U32.HI R10, RZ, 0x1, R2 ;  /* 0x00000001ff0a7819 */ /* 0x000fe40000011602 */
[----:B------:R-:W-:-:S04]  /*1970*/  SEL R3, RZ, 0x1, !P0 ;  /* 0x00000001ff037807 */ /* 0x000fc80004000000 */
[----:B------:R-:W-:-:S04]  /*1980*/  LOP3.LUT R3, R3, 0x1, R10, 0xf8, !PT ;  /* 0x0000000103037812 */ /* 0x000fc800078ef80a */
[----:B------:R-:W-:-:S05]  /*1990*/  LOP3.LUT R3, R3, R2, RZ, 0xc0, !PT ;  /* 0x0000000203037212 */ /* 0x000fca00078ec0ff */
[----:B------:R-:W-:-:S05]  /*19a0*/  IMAD.IADD R3, R10, 0x1, R3 ;  /* 0x000000010a037824 */ /* 0x000fca00078e0203 */
[----:B------:R-:W-:Y:S01]  /*19b0*/  LOP3.LUT R0, R3, R0, RZ, 0xfc, !PT ;  /* 0x0000000003007212 */ /* 0x000fe200078efcff */
[----:B------:R-:W-:Y:S06]  /*19c0*/  BRA `(.L_x_24) ;  /* 0x0000000000347947 */ /* 0x000fec0003800000 */
.L_x_23:
[----:B------:R-:W-:-:S04]  /*19d0*/  LOP3.LUT R0, R0, 0x80000000, RZ, 0xc0, !PT ;  /* 0x8000000000007812 */ /* 0x000fc800078ec0ff */
[----:B------:R-:W-:Y:S01]  /*19e0*/  LOP3.LUT R0, R0, 0x7f800000, RZ, 0xfc, !PT ;  /* 0x7f80000000007812 */ /* 0x000fe200078efcff */
[----:B------:R-:W-:Y:S06]  /*19f0*/  BRA `(.L_x_24) ;  /* 0x0000000000287947 */ /* 0x000fec0003800000 */
.L_x_22:
[----:B------:R-:W-:Y:S01]  /*1a00*/  IMAD R0, R7, 0x800000, R0 ;  /* 0x0080000007007824 */ /* 0x000fe200078e0200 */
[----:B------:R-:W-:Y:S06]  /*1a10*/  BRA `(.L_x_24) ;  /* 0x0000000000207947 */ /* 0x000fec0003800000 */
.L_x_21:
[----:B------:R-:W-:-:S04]  /*1a20*/  LOP3.LUT R0, R14, 0x80000000, R11, 0x48, !PT ;  /* 0x800000000e007812 */ /* 0x000fc800078e480b */
[----:B------:R-:W-:Y:S01]  /*1a30*/  LOP3.LUT R0, R0, 0x7f800000, RZ, 0xfc, !PT ;  /* 0x7f80000000007812 */ /* 0x000fe200078efcff */
[----:B------:R-:W-:Y:S06]  /*1a40*/  BRA `(.L_x_24) ;  /* 0x0000000000147947 */ /* 0x000fec0003800000 */
.L_x_20:
[----:B------:R-:W-:Y:S01]  /*1a50*/  LOP3.LUT R0, R14, 0x80000000, R11, 0x48, !PT ;  /* 0x800000000e007812 */ /* 0x000fe200078e480b */
[----:B------:R-:W-:Y:S06]  /*1a60*/  BRA `(.L_x_24) ;  /* 0x00000000000c7947 */ /* 0x000fec0003800000 */
.L_x_19:
[----:B------:R-:W0:Y:S01]  /*1a70*/  MUFU.RSQ R0, -QNAN ;  /* 0xffc0000000007908 */ /* 0x000e220000001400 */
[----:B------:R-:W-:Y:S05]  /*1a80*/  BRA `(.L_x_24) ;  /* 0x0000000000047947 */ /* 0x000fea0003800000 */
.L_x_18:
[----:B------:R-:W-:-:S07]  /*1a90*/  FADD.FTZ R0, R3, R2 ;  /* 0x0000000203007221 */ /* 0x000fce0000010000 */
.L_x_24:
[----:B------:R-:W-:Y:S02]  /*1aa0*/  IMAD.MOV.U32 R2, RZ, RZ, R8 ;  /* 0x000000ffff027224 */ /* 0x000fe400078e0008 */
[----:B------:R-:W-:-:S04]  /*1ab0*/  IMAD.MOV.U32 R3, RZ, RZ, 0x0 ;  /* 0x00000000ff037424 */ /* 0x000fc800078e00ff */
[----:B0-----:R-:W-:Y:S05]  /*1ac0*/  RET.REL.NODEC R2 `(_Z11neutron_gpuiPiS_S_Pfffff) ;  /* 0xffffffe4024c7950 */ /* 0x001fea0003c3ffff */
.L_x_25:
        /* <DEDUP_REMOVED lines=11> */
.L_x_27:


//--------------------- .nv.global.init           --------------------------
	.section	.nv.global.init,"aw",@progbits
	.align	4
.nv.global.init:
	.type		__cudart_i2opi_f,@object
	.size		__cudart_i2opi_f,(mrg32k3aM1SubSeq - __cudart_i2opi_f)
__cudart_i2opi_f:
        /*0000*/ 	.byte	0x41, 0x90, 0x43, 0x3c, 0x99, 0x95, 0x62, 0xdb, 0xc0, 0xdd, 0x34, 0xf5, 0xd1, 0x57, 0x27, 0xfc
        /*0010*/ 	.byte	0x29, 0x15, 0x44, 0x4e, 0x6e, 0x83, 0xf9, 0xa2
	.type		mrg32k3aM1SubSeq,@object
	.size		mrg32k3aM1SubSeq,(mrg32k3aM2SubSeq - mrg32k3aM1SubSeq)
mrg32k3aM1SubSeq:
        /*0018*/ 	.byte	0x0b, 0xcc, 0xee, 0x04, 0x73, 0x29, 0x8b, 0x6f, 0xf6, 0x53, 0x03, 0xf6, 0x23, 0xf6, 0xea, 0xda
        /* <DEDUP_REMOVED lines=125> */
	.type		mrg32k3aM2SubSeq,@object
	.size		mrg32k3aM2SubSeq,(mrg32k3aM1 - mrg32k3aM2SubSeq)
mrg32k3aM2SubSeq:
        /* <DEDUP_REMOVED lines=126> */
	.type		mrg32k3aM1,@object
	.size		mrg32k3aM1,(mrg32k3aM1Seq - mrg32k3aM1)
mrg32k3aM1:
        /* <DEDUP_REMOVED lines=144> */
	.type		mrg32k3aM1Seq,@object
	.size		mrg32k3aM1Seq,(mrg32k3aM2 - mrg32k3aM1Seq)
mrg32k3aM1Seq:
        /* <DEDUP_REMOVED lines=144> */
	.type		mrg32k3aM2,@object
	.size		mrg32k3aM2,(mrg32k3aM2Seq - mrg32k3aM2)
mrg32k3aM2:
        /* <DEDUP_REMOVED lines=144> */
	.type		mrg32k3aM2Seq,@object
	.size		mrg32k3aM2Seq,(precalc_xorwow_matrix - mrg32k3aM2Seq)
mrg32k3aM2Seq:
        /* <DEDUP_REMOVED lines=144> */
	.type		precalc_xorwow_matrix,@object
	.size		precalc_xorwow_matrix,(precalc_xorwow_offset_matrix - precalc_xorwow_matrix)
precalc_xorwow_matrix:
        /* <DEDUP_REMOVED lines=6400> */
	.type		precalc_xorwow_offset_matrix,@object
	.size		precalc_xorwow_offset_matrix,(.L_1 - precalc_xorwow_offset_matrix)
precalc_xorwow_offset_matrix:
        /* <DEDUP_REMOVED lines=6400> */
.L_1:


//--------------------- .nv.shared.reserved.0     --------------------------
	.section	.nv.shared.reserved.0,"aw",@nobits
	.weak		__nv_reservedSMEM_offset_0_alias
	.size		__nv_reservedSMEM_offset_0_alias, 0, 64
	.other		__nv_reservedSMEM_offset_0_alias,@"STO_CUDA_RESERVED_SHARED STV_DEFAULT"
__nv_reservedSMEM_offset_0_alias:
	.zero		0
	.zero		64


//--------------------- .nv.global                --------------------------
	.section	.nv.global,"aw",@nobits
.nv.global:
	.type		_ZN30_INTERNAL_3029740e_4_k_cu_info6thrust24THRUST_300001_SM_1000_NS3seqE,@object
	.size		_ZN30_INTERNAL_3029740e_4_k_cu_info6thrust24THRUST_300001_SM_1000_NS3seqE,(_ZN30_INTERNAL_3029740e_4_k_cu_info4cuda3std3__48in_placeE - _ZN30_INTERNAL_3029740e_4_k_cu_info6thrust24THRUST_300001_SM_1000_NS3seqE)
_ZN30_INTERNAL_3029740e_4_k_cu_info6thrust24THRUST_300001_SM_1000_NS3seqE:
	.zero		1
	.type		_ZN30_INTERNAL_3029740e_4_k_cu_info4cuda3std3__48in_placeE,@object
	.size		_ZN30_INTERNAL_3029740e_4_k_cu_info4cuda3std3__48in_placeE,(_ZN30_INTERNAL_3029740e_4_k_cu_info4cuda3std6ranges3__45__cpo4sizeE - _ZN30_INTERNAL_3029740e_4_k_cu_info4cuda3std3__48in_placeE)
_ZN30_INTERNAL_3029740e_4_k_cu_info4cuda3std3__48in_placeE:
	.zero		1
	.type		_ZN30_INTERNAL_3029740e_4_k_cu_info4cuda3std6ranges3__45__cpo4sizeE,@object
	.size		_ZN30_INTERNAL_3029740e_4_k_cu_info4cuda3std6ranges3__45__cpo4sizeE,(_ZN30_INTERNAL_3029740e_4_k_cu_info6thrust24THRUST_300001_SM_1000_NS12placeholders2_3E - _ZN30_INTERNAL_3029740e_4_k_cu_info4cuda3std6ranges3__45__cpo4sizeE)
_ZN30_INTERNAL_3029740e_4_k_cu_info4cuda3std6ranges3__45__cpo4sizeE:
	.zero		1
	.type		_ZN30_INTERNAL_3029740e_4_k_cu_info6thrust24THRUST_300001_SM_1000_NS12placeholders2_3E,@object
	.size		_ZN30_INTERNAL_3029740e_4_k_cu_info6thrust24THRUST_300001_SM_1000_NS12placeholders2_3E,(_ZN30_INTERNAL_3029740e_4_k_cu_info4cuda3std3__45__cpo6cbeginE - _ZN30_INTERNAL_3029740e_4_k_cu_info6thrust24THRUST_300001_SM_1000_NS12placeholders2_3E)
_ZN30_INTERNAL_3029740e_4_k_cu_info6thrust24THRUST_300001_SM_1000_NS12placeholders2_3E:
	.zero		1
	.type		_ZN30_INTERNAL_3029740e_4_k_cu_info4cuda3std3__45__cpo6cbeginE,@object
	.size		_ZN30_INTERNAL_3029740e_4_k_cu_info4cuda3std3__45__cpo6cbeginE,(_ZN30_INTERNAL_3029740e_4_k_cu_info4cuda3std6ranges3__45__cpo6cbeginE - _ZN30_INTERNAL_3029740e_4_k_cu_info4cuda3std3__45__cpo6cbeginE)
_ZN30_INTERNAL_3029740e_4_k_cu_info4cuda3std3__45__cpo6cbeginE:
	.zero		1
	.type		_ZN30_INTERNAL_3029740e_4_k_cu_info4cuda3std6ranges3__45__cpo6cbeginE,@object
	.size		_ZN30_INTERNAL_3029740e_4_k_cu_info4cuda3std6ranges3__45__cpo6cbeginE,(_ZN30_INTERNAL_3029740e_4_k_cu_info6thrust24THRUST_300001_SM_1000_NS12placeholders2_7E - _ZN30_INTERNAL_3029740e_4_k_cu_info4cuda3std6ranges3__45__cpo6cbeginE)
_ZN30_INTERNAL_3029740e_4_k_cu_info4cuda3std6ranges3__45__cpo6cbeginE:
	.zero		1
	.type		_ZN30_INTERNAL_3029740e_4_k_cu_info6thrust24THRUST_300001_SM_1000_NS12placeholders2_7E,@object
	.size		_ZN30_INTERNAL_3029740e_4_k_cu_info6thrust24THRUST_300001_SM_1000_NS12placeholders2_7E,(_ZN30_INTERNAL_3029740e_4_k_cu_info4cuda3std3__45__cpo7crbeginE - _ZN30_INTERNAL_3029740e_4_k_cu_info6thrust24THRUST_300001_SM_1000_NS12placeholders2_7E)
_ZN30_INTERNAL_3029740e_4_k_cu_info6thrust24THRUST_300001_SM_1000_NS12placeholders2_7E:
	.zero		1
	.type		_ZN30_INTERNAL_3029740e_4_k_cu_info4cuda3std3__45__cpo7crbeginE,@object
	.size		_ZN30_INTERNAL_3029740e_4_k_cu_info4cuda3std3__45__cpo7crbeginE,(_ZN30_INTERNAL_3029740e_4_k_cu_info4cuda3std6ranges3__45__cpo4nextE - _ZN30_INTERNAL_3029740e_4_k_cu_info4cuda3std3__45__cpo7crbeginE)
_ZN30_INTERNAL_3029740e_4_k_cu_info4cuda3std3__45__cpo7crbeginE:
	.zero		1
	.type		_ZN30_INTERNAL_3029740e_4_k_cu_info4cuda3std6ranges3__45__cpo4nextE,@object
	.size		_ZN30_INTERNAL_3029740e_4_k_cu_info4cuda3std6ranges3__45__cpo4nextE,(_ZN30_INTERNAL_3029740e_4_k_cu_info4cuda3std6ranges3__45__cpo4swapE - _ZN30_INTERNAL_3029740e_4_k_cu_info4cuda3std6ranges3__45__cpo4nextE)
_ZN30_INTERNAL_3029740e_4_k_cu_info4cuda3std6ranges3__45__cpo4nextE:
	.zero		1
	.type		_ZN30_INTERNAL_3029740e_4_k_cu_info4cuda3std6ranges3__45__cpo4swapE,@object
	.size		_ZN30_INTERNAL_3029740e_4_k_cu_info4cuda3std6ranges3__45__cpo4swapE,(_ZN30_INTERNAL_3029740e_4_k_cu_info6thrust24THRUST_300001_SM_1000_NS8cuda_cub10par_nosyncE - _ZN30_INTERNAL_3029740e_4_k_cu_info4cuda3std6ranges3__45__cpo4swapE)
_ZN30_INTERNAL_3029740e_4_k_cu_info4cuda3std6ranges3__45__cpo4swapE:
	.zero		1
	.type		_ZN30_INTERNAL_3029740e_4_k_cu_info6thrust24THRUST_300001_SM_1000_NS8cuda_cub10par_nosyncE,@object
	.size		_ZN30_INTERNAL_3029740e_4_k_cu_info6thrust24THRUST_300001_SM_1000_NS8cuda_cub10par_nosyncE,(_ZN30_INTERNAL_3029740e_4_k_cu_info6thrust24THRUST_300001_SM_1000_NS12placeholders2_9E - _ZN30_INTERNAL_3029740e_4_k_cu_info6thrust24THRUST_300001_SM_1000_NS8cuda_cub10par_nosyncE)
_ZN30_INTERNAL_3029740e_4_k_cu_info6thrust24THRUST_300001_SM_1000_NS8cuda_cub10par_nosyncE:
	.zero		1
	.type		_ZN30_INTERNAL_3029740e_4_k_cu_info6thrust24THRUST_300001_SM_1000_NS12placeholders2_9E,@object
	.size		_ZN30_INTERNAL_3029740e_4_k_cu_info6thrust24THRUST_300001_SM_1000_NS12placeholders2_9E,(_ZN30_INTERNAL_3029740e_4_k_cu_info4cuda3std3__432_GLOBAL__N__3029740e_4_k_cu_info6ignoreE - _ZN30_INTERNAL_3029740e_4_k_cu_info6thrust24THRUST_300001_SM_1000_NS12placeholders2_9E)
_ZN30_INTERNAL_3029740e_4_k_cu_info6thrust24THRUST_300001_SM_1000_NS12placeholders2_9E:
	.zero		1
	.type		_ZN30_INTERNAL_3029740e_4_k_cu_info4cuda3std3__432_GLOBAL__N__3029740e_4_k_cu_info6ignoreE,@object
	.size		_ZN30_INTERNAL_3029740e_4_k_cu_info4cuda3std3__432_GLOBAL__N__3029740e_4_k_cu_info6ignoreE,(_ZN30_INTERNAL_3029740e_4_k_cu_info4cuda3std6ranges3__45__cpo4dataE - _ZN30_INTERNAL_3029740e_4_k_cu_info4cuda3std3__432_GLOBAL__N__3029740e_4_k_cu_info6ignoreE)
_ZN30_INTERNAL_3029740e_4_k_cu_info4cuda3std3__432_GLOBAL__N__3029740e_4_k_cu_info6ignoreE:
	.zero		1
	.type		_ZN30_INTERNAL_3029740e_4_k_cu_info4cuda3std6ranges3__45__cpo4dataE,@object
	.size		_ZN30_INTERNAL_3029740e_4_k_cu_info4cuda3std6ranges3__45__cpo4dataE,(_ZN30_INTERNAL_3029740e_4_k_cu_info6thrust24THRUST_300001_SM_1000_NS12placeholders2_1E - _ZN30_INTERNAL_3029740e_4_k_cu_info4cuda3std6ranges3__45__cpo4dataE)
_ZN30_INTERNAL_3029740e_4_k_cu_info4cuda3std6ranges3__45__cpo4dataE:
	.zero		1
	.type		_ZN30_INTERNAL_3029740e_4_k_cu_info6thrust24THRUST_300001_SM_1000_NS12placeholders2_1E,@object
	.size		_ZN30_INTERNAL_3029740e_4_k_cu_info6thrust24THRUST_300001_SM_1000_NS12placeholders2_1E,(_ZN30_INTERNAL_3029740e_4_k_cu_info4cuda3std3__45__cpo5beginE - _ZN30_INTERNAL_3029740e_4_k_cu_info6thrust24THRUST_300001_SM_1000_NS12placeholders2_1E)
_ZN30_INTERNAL_3029740e_4_k_cu_info6thrust24THRUST_300001_SM_1000_NS12placeholders2_1E:
	.zero		1
	.type		_ZN30_INTERNAL_3029740e_4_k_cu_info4cuda3std3__45__cpo5beginE,@object
	.size		_ZN30_INTERNAL_3029740e_4_k_cu_info4cuda3std3__45__cpo5beginE,(_ZN30_INTERNAL_3029740e_4_k_cu_info4cuda3std6ranges3__45__cpo5beginE - _ZN30_INTERNAL_3029740e_4_k_cu_info4cuda3std3__45__cpo5beginE)
_ZN30_INTERNAL_3029740e_4_k_cu_info4cuda3std3__45__cpo5beginE:
	.zero		1
	.type		_ZN30_INTERNAL_3029740e_4_k_cu_info4cuda3std6ranges3__45__cpo5beginE,@object
	.size		_ZN30_INTERNAL_3029740e_4_k_cu_info4cuda3std6ranges3__45__cpo5beginE,(_ZN30_INTERNAL_3029740e_4_k_cu_info6thrust24THRUST_300001_SM_1000_NS12placeholders2_5E - _ZN30_INTERNAL_3029740e_4_k_cu_info4cuda3std6ranges3__45__cpo5beginE)
_ZN30_INTERNAL_3029740e_4_k_cu_info4cuda3std6ranges3__45__cpo5beginE:
	.zero		1
	.type		_ZN30_INTERNAL_3029740e_4_k_cu_info6thrust24THRUST_300001_SM_1000_NS12placeholders2_5E,@object
	.size		_ZN30_INTERNAL_3029740e_4_k_cu_info6thrust24THRUST_300001_SM_1000_NS12placeholders2_5E,(_ZN30_INTERNAL_3029740e_4_k_cu_info4cuda3std3__45__cpo6rbeginE - _ZN30_INTERNAL_3029740e_4_k_cu_info6thrust24THRUST_300001_SM_1000_NS12placeholders2_5E)
_ZN30_INTERNAL_3029740e_4_k_cu_info6thrust24THRUST_300001_SM_1000_NS12placeholders2_5E:
	.zero		1
	.type		_ZN30_INTERNAL_3029740e_4_k_cu_info4cuda3std3__45__cpo6rbeginE,@object
	.size		_ZN30_INTERNAL_3029740e_4_k_cu_info4cuda3std3__45__cpo6rbeginE,(_ZN30_INTERNAL_3029740e_4_k_cu_info4cuda3std6ranges3__45__cpo7advanceE - _ZN30_INTERNAL_3029740e_4_k_cu_info4cuda3std3__45__cpo6rbeginE)
_ZN30_INTERNAL_3029740e_4_k_cu_info4cuda3std3__45__cpo6rbeginE:
	.zero		1
	.type		_ZN30_INTERNAL_3029740e_4_k_cu_info4cuda3std6ranges3__45__cpo7advanceE,@object
	.size		_ZN30_INTERNAL_3029740e_4_k_cu_info4cuda3std6ranges3__45__cpo7advanceE,(_ZN30_INTERNAL_3029740e_4_k_cu_info4cuda3std3__47nulloptE - _ZN30_INTERNAL_3029740e_4_k_cu_info4cuda3std6ranges3__45__cpo7advanceE)
_ZN30_INTERNAL_3029740e_4_k_cu_info4cuda3std6ranges3__45__cpo7advanceE:
	.zero		1
	.type		_ZN30_INTERNAL_3029740e_4_k_cu_info4cuda3std3__47nulloptE,@object
	.size		_ZN30_INTERNAL_3029740e_4_k_cu_info4cuda3std3__47nulloptE,(_ZN30_INTERNAL_3029740e_4_k_cu_info4cuda3std6ranges3__45__cpo8distanceE - _ZN30_INTERNAL_3029740e_4_k_cu_info4cuda3std3__47nulloptE)
_ZN30_INTERNAL_3029740e_4_k_cu_info4cuda3std3__47nulloptE:
	.zero		1
	.type		_ZN30_INTERNAL_3029740e_4_k_cu_info4cuda3std6ranges3__45__cpo8distanceE,@object
	.size		_ZN30_INTERNAL_3029740e_4_k_cu_info4cuda3std6ranges3__45__cpo8distanceE,(_ZN30_INTERNAL_3029740e_4_k_cu_info6thrust24THRUST_300001_SM_1000_NS12placeholders3_10E - _ZN30_INTERNAL_3029740e_4_k_cu_info4cuda3std6ranges3__45__cpo8distanceE)
_ZN30_INTERNAL_3029740e_4_k_cu_info4cuda3std6ranges3__45__cpo8distanceE:
	.zero		1
	.type		_ZN30_INTERNAL_3029740e_4_k_cu_info6thrust24THRUST_300001_SM_1000_NS12placeholders3_10E,@object
	.size		_ZN30_INTERNAL_3029740e_4_k_cu_info6thrust24THRUST_300001_SM_1000_NS12placeholders3_10E,(_ZN30_INTERNAL_3029740e_4_k_cu_info4cuda3std3__419piecewise_constructE - _ZN30_INTERNAL_3029740e_4_k_cu_info6thrust24THRUST_300001_SM_1000_NS12placeholders3_10E)
_ZN30_INTERNAL_3029740e_4_k_cu_info6thrust24THRUST_300001_SM_1000_NS12placeholders3_10E:
	.zero		1
	.type		_ZN30_INTERNAL_3029740e_4_k_cu_info4cuda3std3__419piecewise_constructE,@object
	.size		_ZN30_INTERNAL_3029740e_4_k_cu_info4cuda3std3__419piecewise_constructE,(_ZN30_INTERNAL_3029740e_4_k_cu_info4cuda3std6ranges3__45__cpo5cdataE - _ZN30_INTERNAL_3029740e_4_k_cu_info4cuda3std3__419piecewise_constructE)
_ZN30_INTERNAL_3029740e_4_k_cu_info4cuda3std3__419piecewise_constructE:
	.zero		1
	.type		_ZN30_INTERNAL_3029740e_4_k_cu_info4cuda3std6ranges3__45__cpo5cdataE,@object
	.size		_ZN30_INTERNAL_3029740e_4_k_cu_info4cuda3std6ranges3__45__cpo5cdataE,(_ZN30_INTERNAL_3029740e_4_k_cu_info6thrust24THRUST_300001_SM_1000_NS12placeholders2_2E - _ZN30_INTERNAL_3029740e_4_k_cu_info4cuda3std6ranges3__45__cpo5cdataE)
_ZN30_INTERNAL_3029740e_4_k_cu_info4cuda3std6ranges3__45__cpo5cdataE:
	.zero		1
	.type		_ZN30_INTERNAL_3029740e_4_k_cu_info6thrust24THRUST_300001_SM_1000_NS12placeholders2_2E,@object
	.size		_ZN30_INTERNAL_3029740e_4_k_cu_info6thrust24THRUST_300001_SM_1000_NS12placeholders2_2E,(_ZN30_INTERNAL_3029740e_4_k_cu_info4cuda3std3__45__cpo3endE - _ZN30_INTERNAL_3029740e_4_k_cu_info6thrust24THRUST_300001_SM_1000_NS12placeholders2_2E)
_ZN30_INTERNAL_3029740e_4_k_cu_info6thrust24THRUST_300001_SM_1000_NS12placeholders2_2E:
	.zero		1
	.type		_ZN30_INTERNAL_3029740e_4_k_cu_info4cuda3std3__45__cpo3endE,@object
	.size		_ZN30_INTERNAL_3029740e_4_k_cu_info4cuda3std3__45__cpo3endE,(_ZN30_INTERNAL_3029740e_4_k_cu_info4cuda3std6ranges3__45__cpo3endE - _ZN30_INTERNAL_3029740e_4_k_cu_info4cuda3std3__45__cpo3endE)
_ZN30_INTERNAL_3029740e_4_k_cu_info4cuda3std3__45__cpo3endE:
	.zero		1
	.type		_ZN30_INTERNAL_3029740e_4_k_cu_info4cuda3std6ranges3__45__cpo3endE,@object
	.size		_ZN30_INTERNAL_3029740e_4_k_cu_info4cuda3std6ranges3__45__cpo3endE,(_ZN30_INTERNAL_3029740e_4_k_cu_info6thrust24THRUST_300001_SM_1000_NS12placeholders2_6E - _ZN30_INTERNAL_3029740e_4_k_cu_info4cuda3std6ranges3__45__cpo3endE)
_ZN30_INTERNAL_3029740e_4_k_cu_info4cuda3std6ranges3__45__cpo3endE:
	.zero		1
	.type		_ZN30_INTERNAL_3029740e_4_k_cu_info6thrust24THRUST_300001_SM_1000_NS12placeholders2_6E,@object
	.size		_ZN30_INTERNAL_3029740e_4_k_cu_info6thrust24THRUST_300001_SM_1000_NS12placeholders2_6E,(_ZN30_INTERNAL_3029740e_4_k_cu_info4cuda3std3__45__cpo4rendE - _ZN30_INTERNAL_3029740e_4_k_cu_info6thrust24THRUST_300001_SM_1000_NS12placeholders2_6E)
_ZN30_INTERNAL_3029740e_4_k_cu_info6thrust24THRUST_300001_SM_1000_NS12placeholders2_6E:
	.zero		1
	.type		_ZN30_INTERNAL_3029740e_4_k_cu_info4cuda3std3__45__cpo4rendE,@object
	.size		_ZN30_INTERNAL_3029740e_4_k_cu_info4cuda3std3__45__cpo4rendE,(_ZN30_INTERNAL_3029740e_4_k_cu_info4cuda3std6ranges3__45__cpo9iter_swapE - _ZN30_INTERNAL_3029740e_4_k_cu_info4cuda3std3__45__cpo4rendE)
_ZN30_INTERNAL_3029740e_4_k_cu_info4cuda3std3__45__cpo4rendE:
	.zero		1
	.type		_ZN30_INTERNAL_3029740e_4_k_cu_info4cuda3std6ranges3__45__cpo9iter_swapE,@object
	.size		_ZN30_INTERNAL_3029740e_4_k_cu_info4cuda3std6ranges3__45__cpo9iter_swapE,(_ZN30_INTERNAL_3029740e_4_k_cu_info4cuda3std3__48unexpectE - _ZN30_INTERNAL_3029740e_4_k_cu_info4cuda3std6ranges3__45__cpo9iter_swapE)
_ZN30_INTERNAL_3029740e_4_k_cu_info4cuda3std6ranges3__45__cpo9iter_swapE:
	.zero		1
	.type		_ZN30_INTERNAL_3029740e_4_k_cu_info4cuda3std3__48unexpectE,@object
	.size		_ZN30_INTERNAL_3029740e_4_k_cu_info4cuda3std3__48unexpectE,(_ZN30_INTERNAL_3029740e_4_k_cu_info6thrust24THRUST_300001_SM_1000_NS8cuda_cub3parE - _ZN30_INTERNAL_3029740e_4_k_cu_info4cuda3std3__48unexpectE)
_ZN30_INTERNAL_3029740e_4_k_cu_info4cuda3std3__48unexpectE:
	.zero		1
	.type		_ZN30_INTERNAL_3029740e_4_k_cu_info6thrust24THRUST_300001_SM_1000_NS8cuda_cub3parE,@object
	.size		_ZN30_INTERNAL_3029740e_4_k_cu_info6thrust24THRUST_300001_SM_1000_NS8cuda_cub3parE,(_ZN30_INTERNAL_3029740e_4_k_cu_info6thrust24THRUST_300001_SM_1000_NS12placeholders2_4E - _ZN30_INTERNAL_3029740e_4_k_cu_info6thrust24THRUST_300001_SM_1000_NS8cuda_cub3parE)
_ZN30_INTERNAL_3029740e_4_k_cu_info6thrust24THRUST_300001_SM_1000_NS8cuda_cub3parE:
	.zero		1
	.type		_ZN30_INTERNAL_3029740e_4_k_cu_info6thrust24THRUST_300001_SM_1000_NS12placeholders2_4E,@object
	.size		_ZN30_INTERNAL_3029740e_4_k_cu_info6thrust24THRUST_300001_SM_1000_NS12placeholders2_4E,(_ZN30_INTERNAL_3029740e_4_k_cu_info4cuda3std3__45__cpo4cendE - _ZN30_INTERNAL_3029740e_4_k_cu_info6thrust24THRUST_300001_SM_1000_NS12placeholders2_4E)
_ZN30_INTERNAL_3029740e_4_k_cu_info6thrust24THRUST_300001_SM_1000_NS12placeholders2_4E:
	.zero		1
	.type		_ZN30_INTERNAL_3029740e_4_k_cu_info4cuda3std3__45__cpo4cendE,@object
	.size		_ZN30_INTERNAL_3029740e_4_k_cu_info4cuda3std3__45__cpo4cendE,(_ZN30_INTERNAL_3029740e_4_k_cu_info4cuda3std6ranges3__45__cpo4cendE - _ZN30_INTERNAL_3029740e_4_k_cu_info4cuda3std3__45__cpo4cendE)
_ZN30_INTERNAL_3029740e_4_k_cu_info4cuda3std3__45__cpo4cendE:
	.zero		1
	.type		_ZN30_INTERNAL_3029740e_4_k_cu_info4cuda3std6ranges3__45__cpo4cendE,@object
	.size		_ZN30_INTERNAL_3029740e_4_k_cu_info4cuda3std6ranges3__45__cpo4cendE,(_ZN30_INTERNAL_3029740e_4_k_cu_info4cuda3std3__420unreachable_sentinelE - _ZN30_INTERNAL_3029740e_4_k_cu_info4cuda3std6ranges3__45__cpo4cendE)
_ZN30_INTERNAL_3029740e_4_k_cu_info4cuda3std6ranges3__45__cpo4cendE:
	.zero		1
	.type		_ZN30_INTERNAL_3029740e_4_k_cu_info4cuda3std3__420unreachable_sentinelE,@object
	.size		_ZN30_INTERNAL_3029740e_4_k_cu_info4cuda3std3__420unreachable_sentinelE,(_ZN30_INTERNAL_3029740e_4_k_cu_info4cuda3std6ranges3__45__cpo5ssizeE - _ZN30_INTERNAL_3029740e_4_k_cu_info4cuda3std3__420unreachable_sentinelE)
_ZN30_INTERNAL_3029740e_4_k_cu_info4cuda3std3__420unreachable_sentinelE:
	.zero		1
	.type		_ZN30_INTERNAL_3029740e_4_k_cu_info4cuda3std6ranges3__45__cpo5ssizeE,@object
	.size		_ZN30_INTERNAL_3029740e_4_k_cu_info4cuda3std6ranges3__45__cpo5ssizeE,(_ZN30_INTERNAL_3029740e_4_k_cu_info6thrust24THRUST_300001_SM_1000_NS12placeholders2_8E - _ZN30_INTERNAL_3029740e_4_k_cu_info4cuda3std6ranges3__45__cpo5ssizeE)
_ZN30_INTERNAL_3029740e_4_k_cu_info4cuda3std6ranges3__45__cpo5ssizeE:
	.zero		1
	.type		_ZN30_INTERNAL_3029740e_4_k_cu_info6thrust24THRUST_300001_SM_1000_NS12placeholders2_8E,@object
	.size		_ZN30_INTERNAL_3029740e_4_k_cu_info6thrust24THRUST_300001_SM_1000_NS12placeholders2_8E,(_ZN30_INTERNAL_3029740e_4_k_cu_info4cuda3std3__45__cpo5crendE - _ZN30_INTERNAL_3029740e_4_k_cu_info6thrust24THRUST_300001_SM_1000_NS12placeholders2_8E)
_ZN30_INTERNAL_3029740e_4_k_cu_info6thrust24THRUST_300001_SM_1000_NS12placeholders2_8E:
	.zero		1
	.type		_ZN30_INTERNAL_3029740e_4_k_cu_info4cuda3std3__45__cpo5crendE,@object
	.size		_ZN30_INTERNAL_3029740e_4_k_cu_info4cuda3std3__45__cpo5crendE,(_ZN30_INTERNAL_3029740e_4_k_cu_info4cuda3std6ranges3__45__cpo4prevE - _ZN30_INTERNAL_3029740e_4_k_cu_info4cuda3std3__45__cpo5crendE)
_ZN30_INTERNAL_3029740e_4_k_cu_info4cuda3std3__45__cpo5crendE:
	.zero		1
	.type		_ZN30_INTERNAL_3029740e_4_k_cu_info4cuda3std6ranges3__45__cpo4prevE,@object
	.size		_ZN30_INTERNAL_3029740e_4_k_cu_info4cuda3std6ranges3__45__cpo4prevE,(_ZN30_INTERNAL_3029740e_4_k_cu_info4cuda3std6ranges3__45__cpo9iter_moveE - _ZN30_INTERNAL_3029740e_4_k_cu_info4cuda3std6ranges3__45__cpo4prevE)
_ZN30_INTERNAL_3029740e_4_k_cu_info4cuda3std6ranges3__45__cpo4prevE:
	.zero		1
	.type		_ZN30_INTERNAL_3029740e_4_k_cu_info4cuda3std6ranges3__45__cpo9iter_moveE,@object
	.size		_ZN30_INTERNAL_3029740e_4_k_cu_info4cuda3std6ranges3__45__cpo9iter_moveE,(_ZN30_INTERNAL_3029740e_4_k_cu_info6thrust24THRUST_300001_SM_1000_NS6system6detail10sequential3seqE - _ZN30_INTERNAL_3029740e_4_k_cu_info4cuda3std6ranges3__45__cpo9iter_moveE)
_ZN30_INTERNAL_3029740e_4_k_cu_info4cuda3std6ranges3__45__cpo9iter_moveE:
	.zero		1
	.type		_ZN30_INTERNAL_3029740e_4_k_cu_info6thrust24THRUST_300001_SM_1000_NS6system6detail10sequential3seqE,@object
	.size		_ZN30_INTERNAL_3029740e_4_k_cu_info6thrust24THRUST_300001_SM_1000_NS6system6detail10sequential3seqE,(.L_40 - _ZN30_INTERNAL_3029740e_4_k_cu_info6thrust24THRUST_300001_SM_1000_NS6system6detail10sequential3seqE)
_ZN30_INTERNAL_3029740e_4_k_cu_info6thrust24THRUST_300001_SM_1000_NS6system6detail10sequential3seqE:
	.zero		1
.L_40:


//--------------------- .nv.constant0._ZN3cub18CUB_300001_SM_10006detail11EmptyKernelIvEEvv --------------------------
	.section	.nv.constant0._ZN3cub18CUB_300001_SM_10006detail11EmptyKernelIvEEvv,"a",@progbits
	.sectionflags	@""
	.align	4
.nv.constant0._ZN3cub18CUB_300001_SM_10006detail11EmptyKernelIvEEvv:
	.zero		896


//--------------------- .nv.constant0._Z11neutron_gpuiPiS_S_Pfffff --------------------------
	.section	.nv.constant0._Z11neutron_gpuiPiS_S_Pfffff,"a",@progbits
	.sectionflags	@""
	.align	4
.nv.constant0._Z11neutron_gpuiPiS_S_Pfffff:
	.zero		952


//--------------------- SYMBOLS --------------------------

	.type		.nv.reservedSmem.offset0,@object
	.size		.nv.reservedSmem.offset0,0x4
